// auto-generated by cutlass_sweep.gemm — config: {"arch": "sm_100", "cluster_m": 1, "cluster_n": 1, "dtype": "int8", "dtype_b": "int8", "layout": "nt", "stages": 5, "tile_k": 128, "tile_m": 128, "tile_n": 64}
#include "cutlass/cutlass.h"
#include "cutlass/gemm/collective/collective_builder.hpp"
#include "cutlass/gemm/device/gemm_universal_adapter.h"
#include "cutlass/gemm/kernel/gemm_universal.hpp"
#include "cutlass/epilogue/collective/collective_builder.hpp"

using ElemA = int8_t;
using ElemB = int8_t;
using ElemCD = int8_t;
using Acc  = int32_t;
using TileShape    = cute::Shape<cute::_128, cute::_64, cute::_128>;
using ClusterShape = cute::Shape<cute::_1, cute::_1, cute::_1>;

using CollectiveEpilogue = typename cutlass::epilogue::collective::CollectiveBuilder<
    cutlass::arch::Sm100, cutlass::arch::OpClassTensorOp,
    TileShape, ClusterShape,
    cutlass::epilogue::collective::EpilogueTileAuto,
    Acc, Acc,
    ElemCD, cutlass::layout::RowMajor, 128 / cutlass::sizeof_bits<ElemCD>::value,
    ElemCD, cutlass::layout::RowMajor, 128 / cutlass::sizeof_bits<ElemCD>::value,
    cutlass::epilogue::collective::EpilogueScheduleAuto
  >::CollectiveOp;

using CollectiveMainloop = typename cutlass::gemm::collective::CollectiveBuilder<
    cutlass::arch::Sm100, cutlass::arch::OpClassTensorOp,
    ElemA, cutlass::layout::RowMajor, 128 / cutlass::sizeof_bits<ElemA>::value,
    ElemB, cutlass::layout::ColumnMajor, 128 / cutlass::sizeof_bits<ElemB>::value,
    Acc,
    TileShape, ClusterShape,
    cutlass::gemm::collective::StageCount<5>,
    cutlass::gemm::collective::KernelScheduleAuto
  >::CollectiveOp;

using GemmKernel = cutlass::gemm::kernel::GemmUniversal<
    cute::Shape<int,int,int,int>,
    CollectiveMainloop,
    CollectiveEpilogue
>;
using Gemm = cutlass::gemm::device::GemmUniversalAdapter<GemmKernel>;

// Force the device kernel symbol into the cubin without needing a host main.
auto* _anchor = &cutlass::device_kernel<GemmKernel>;


// ===== COMPILED SASS (sm_100a) =====

	.target	sm_100a

	.elftype	@"ET_EXEC"


//--------------------- .note.nv.tkinfo           --------------------------
	.section	.note.nv.tkinfo,"",@"SHT_NOTE"
	.sectionflags	@"SHF_NOTE_NV_TKINFO"
	.tkinfo
        /*0018*/ 	.word	0x00000002
        /*0030*/ 	.string	""
        /*0030*/ 	.string	"ptxas"
        /*0030*/ 	.string	"Cuda compilation tools, release 13.0, V13.0.88"
        /*0030*/ 	.string	"Build cuda_13.0.r13.0/compiler.36424714_0"
        /*0030*/ 	.string	"-arch sm_100a -m 64 "



//--------------------- .note.nv.cuinfo           --------------------------
	.section	.note.nv.cuinfo,"",@"SHT_NOTE"
	.sectionflags	@"SHF_NOTE_NV_CUINFO"
        /*0018*/ 	.short	0x0002
        /*001a*/ 	.short	0x0064
        /*001c*/ 	.short	0x0082
	.zero		2


//--------------------- .nv.info                  --------------------------
	.section	.nv.info,"",@"SHT_CUDA_INFO"
	.align	4


	//----- nvinfo : EIATTR_REGCOUNT
	.align		4
        /*0000*/ 	.byte	0x04, 0x2f
        /*0002*/ 	.short	(.L_19 - .L_18)
	.align		4
.L_18:
        /*0004*/ 	.word	index@(_ZN7cutlass13device_kernelINS_4gemm6kernel13GemmUniversalIN4cute5tupleIJiiiiEEENS1_10collective13CollectiveMmaINS1_35MainloopSm100TmaUmmaWarpSpecializedILi5ELi2ELi4ENS5_IJNS4_1CILi1EEESB_SB_EEEEENS5_IJNSA_ILi128EEENSA_ILi64EEESE_EEEaNS5_IJlSB_lEEEaSH_NS4_8TiledMMAINS4_8MMA_AtomIJNS4_15SM100_MMA_S8_SSIaaiLi128ELi64ELNS4_4UMMA5MajorE0ELSM_0ELNSL_8SaturateE0EEEEEENS4_6LayoutISC_NS5_IJNSA_ILi0EEESR_SR_EEEEENS5_IJNS4_10UnderscoreESU_SU_EEEEENS4_13SM90_TMA_LOADENS4_14ComposedLayoutINS4_7SwizzleILi3ELi4ELi3EEENS4_18smem_ptr_flag_bitsILi8EEENSQ_INS5_IJNSA_ILi8EEESE_EEENS5_IJSE_SB_EEEEEEEvNS4_8identityESX_S17_vS18_EENS_8epilogue10collective18CollectiveEpilogueINS1A_23Sm100TmaWarpSpecializedILi1ELi1ELi64ELb0ELb0EEEJSG_NS5_IJNSQ_ISE_SB_EENSQ_ISF_SB_EEEEEaSH_aSH_NS1A_6fusion15FusionCallbacksIS1E_NS1I_17LinearCombinationIaiaiLNS_15FloatRoundStyleE2EEESG_S1H_JEEENS4_5SM1004TMEM4LOAD26SM100_TMEM_LOAD_32dp32b64xESX_NSY_INSZ_ILi2ELi4ELi3EEES12_NSQ_INS5_IJS13_SF_EEENS5_IJSF_SB_EEEEEEENS4_39AutoVectorizingCopyWithAssumedAlignmentILi128EEENS4_14SM90_TMA_STOREES1W_S1Y_S1Y_EEEvvEEEEvNT_6ParamsE)
        /*0008*/ 	.word	0x000000c6


	//----- nvinfo : EIATTR_FRAME_SIZE
	.align		4
.L_19:
        /*000c*/ 	.byte	0x04, 0x11
        /*000e*/ 	.short	(.L_21 - .L_20)
	.align		4
.L_20:
        /*0010*/ 	.word	index@($__internal_2_$__cuda_sm10x_tcgen05_guardrail_trap_unallocated_columns_being_dealloced)
        /*0014*/ 	.word	0x00000000


	//----- nvinfo : EIATTR_FRAME_SIZE
	.align		4
.L_21:
        /*0018*/ 	.byte	0x04, 0x11
        /*001a*/ 	.short	(.L_23 - .L_22)
	.align		4
.L_22:
        /*001c*/ 	.word	index@($__internal_1_$__cuda_sm10x_tcgen05_guardrail_trap_phase_invalid_during_alloc)
        /*0020*/ 	.word	0x00000000


	//----- nvinfo : EIATTR_FRAME_SIZE
	.align		4
.L_23:
        /*0024*/ 	.byte	0x04, 0x11
        /*0026*/ 	.short	(.L_25 - .L_24)
	.align		4
.L_24:
        /*0028*/ 	.word	index@($__internal_0_$__cuda_sm10x_tcgen05_guardrail_trap_col_being_dealloced_not_returned_by_alloc)
        /*002c*/ 	.word	0x00000000


	//----- nvinfo : EIATTR_FRAME_SIZE
	.align		4
.L_25:
        /*0030*/ 	.byte	0x04, 0x11
        /*0032*/ 	.short	(.L_27 - .L_26)
	.align		4
.L_26:
        /*0034*/ 	.word	index@(_ZN7cutlass13device_kernelINS_4gemm6kernel13GemmUniversalIN4cute5tupleIJiiiiEEENS1_10collective13CollectiveMmaINS1_35MainloopSm100TmaUmmaWarpSpecializedILi5ELi2ELi4ENS5_IJNS4_1CILi1EEESB_SB_EEEEENS5_IJNSA_ILi128EEENSA_ILi64EEESE_EEEaNS5_IJlSB_lEEEaSH_NS4_8TiledMMAINS4_8MMA_AtomIJNS4_15SM100_MMA_S8_SSIaaiLi128ELi64ELNS4_4UMMA5MajorE0ELSM_0ELNSL_8SaturateE0EEEEEENS4_6LayoutISC_NS5_IJNSA_ILi0EEESR_SR_EEEEENS5_IJNS4_10UnderscoreESU_SU_EEEEENS4_13SM90_TMA_LOADENS4_14ComposedLayoutINS4_7SwizzleILi3ELi4ELi3EEENS4_18smem_ptr_flag_bitsILi8EEENSQ_INS5_IJNSA_ILi8EEESE_EEENS5_IJSE_SB_EEEEEEEvNS4_8identityESX_S17_vS18_EENS_8epilogue10collective18CollectiveEpilogueINS1A_23Sm100TmaWarpSpecializedILi1ELi1ELi64ELb0ELb0EEEJSG_NS5_IJNSQ_ISE_SB_EENSQ_ISF_SB_EEEEEaSH_aSH_NS1A_6fusion15FusionCallbacksIS1E_NS1I_17LinearCombinationIaiaiLNS_15FloatRoundStyleE2EEESG_S1H_JEEENS4_5SM1004TMEM4LOAD26SM100_TMEM_LOAD_32dp32b64xESX_NSY_INSZ_ILi2ELi4ELi3EEES12_NSQ_INS5_IJS13_SF_EEENS5_IJSF_SB_EEEEEEENS4_39AutoVectorizingCopyWithAssumedAlignmentILi128EEENS4_14SM90_TMA_STOREES1W_S1Y_S1Y_EEEvvEEEEvNT_6ParamsE)
        /*0038*/ 	.word	0x00000000


	//----- nvinfo : EIATTR_MIN_STACK_SIZE
	.align		4
.L_27:
        /*003c*/ 	.byte	0x04, 0x12
        /*003e*/ 	.short	(.L_29 - .L_28)
	.align		4
.L_28:
        /*0040*/ 	.word	index@(_ZN7cutlass13device_kernelINS_4gemm6kernel13GemmUniversalIN4cute5tupleIJiiiiEEENS1_10collective13CollectiveMmaINS1_35MainloopSm100TmaUmmaWarpSpecializedILi5ELi2ELi4ENS5_IJNS4_1CILi1EEESB_SB_EEEEENS5_IJNSA_ILi128EEENSA_ILi64EEESE_EEEaNS5_IJlSB_lEEEaSH_NS4_8TiledMMAINS4_8MMA_AtomIJNS4_15SM100_MMA_S8_SSIaaiLi128ELi64ELNS4_4UMMA5MajorE0ELSM_0ELNSL_8SaturateE0EEEEEENS4_6LayoutISC_NS5_IJNSA_ILi0EEESR_SR_EEEEENS5_IJNS4_10UnderscoreESU_SU_EEEEENS4_13SM90_TMA_LOADENS4_14ComposedLayoutINS4_7SwizzleILi3ELi4ELi3EEENS4_18smem_ptr_flag_bitsILi8EEENSQ_INS5_IJNSA_ILi8EEESE_EEENS5_IJSE_SB_EEEEEEEvNS4_8identityESX_S17_vS18_EENS_8epilogue10collective18CollectiveEpilogueINS1A_23Sm100TmaWarpSpecializedILi1ELi1ELi64ELb0ELb0EEEJSG_NS5_IJNSQ_ISE_SB_EENSQ_ISF_SB_EEEEEaSH_aSH_NS1A_6fusion15FusionCallbacksIS1E_NS1I_17LinearCombinationIaiaiLNS_15FloatRoundStyleE2EEESG_S1H_JEEENS4_5SM1004TMEM4LOAD26SM100_TMEM_LOAD_32dp32b64xESX_NSY_INSZ_ILi2ELi4ELi3EEES12_NSQ_INS5_IJS13_SF_EEENS5_IJSF_SB_EEEEEEENS4_39AutoVectorizingCopyWithAssumedAlignmentILi128EEENS4_14SM90_TMA_STOREES1W_S1Y_S1Y_EEEvvEEEEvNT_6ParamsE)
        /*0044*/ 	.word	0x00000000
.L_29:


//--------------------- .nv.compat                --------------------------
	.section	.nv.compat,"",@"SHT_CUDA_COMPAT_INFO"
	.align	4
        /*0000*/ 	.byte	0x02, 0x09, 0x01, 0x00, 0x02, 0x02, 0x03, 0x00, 0x02, 0x05, 0x06, 0x00, 0x03, 0x07, 0x01, 0x01
        /*0010*/ 	.byte	0x02, 0x03, 0x01, 0x00, 0x02, 0x06, 0x01, 0x00, 0x04, 0x0b, 0x08, 0x00, 0x01, 0x00, 0x00, 0x00
        /*0020*/ 	.byte	0x00, 0x00, 0x00, 0x00


//--------------------- .nv.info._ZN7cutlass13device_kernelINS_4gemm6kernel13GemmUniversalIN4cute5tupleIJiiiiEEENS1_10collective13CollectiveMmaINS1_35MainloopSm100TmaUmmaWarpSpecializedILi5ELi2ELi4ENS5_IJNS4_1CILi1EEESB_SB_EEEEENS5_IJNSA_ILi128EEENSA_ILi64EEESE_EEEaNS5_IJlSB_lEEEaSH_NS4_8TiledMMAINS4_8MMA_AtomIJNS4_15SM100_MMA_S8_SSIaaiLi128ELi64ELNS4_4UMMA5MajorE0ELSM_0ELNSL_8SaturateE0EEEEEENS4_6LayoutISC_NS5_IJNSA_ILi0EEESR_SR_EEEEENS5_IJNS4_10UnderscoreESU_SU_EEEEENS4_13SM90_TMA_LOADENS4_14ComposedLayoutINS4_7SwizzleILi3ELi4ELi3EEENS4_18smem_ptr_flag_bitsILi8EEENSQ_INS5_IJNSA_ILi8EEESE_EEENS5_IJSE_SB_EEEEEEEvNS4_8identityESX_S17_vS18_EENS_8epilogue10collective18CollectiveEpilogueINS1A_23Sm100TmaWarpSpecializedILi1ELi1ELi64ELb0ELb0EEEJSG_NS5_IJNSQ_ISE_SB_EENSQ_ISF_SB_EEEEEaSH_aSH_NS1A_6fusion15FusionCallbacksIS1E_NS1I_17LinearCombinationIaiaiLNS_15FloatRoundStyleE2EEESG_S1H_JEEENS4_5SM1004TMEM4LOAD26SM100_TMEM_LOAD_32dp32b64xESX_NSY_INSZ_ILi2ELi4ELi3EEES12_NSQ_INS5_IJS13_SF_EEENS5_IJSF_SB_EEEEEEENS4_39AutoVectorizingCopyWithAssumedAlignmentILi128EEENS4_14SM90_TMA_STOREES1W_S1Y_S1Y_EEEvvEEEEvNT_6ParamsE --------------------------
	.section	.nv.info._ZN7cutlass13device_kernelINS_4gemm6kernel13GemmUniversalIN4cute5tupleIJiiiiEEENS1_10collective13CollectiveMmaINS1_35MainloopSm100TmaUmmaWarpSpecializedILi5ELi2ELi4ENS5_IJNS4_1CILi1EEESB_SB_EEEEENS5_IJNSA_ILi128EEENSA_ILi64EEESE_EEEaNS5_IJlSB_lEEEaSH_NS4_8TiledMMAINS4_8MMA_AtomIJNS4_15SM100_MMA_S8_SSIaaiLi128ELi64ELNS4_4UMMA5MajorE0ELSM_0ELNSL_8SaturateE0EEEEEENS4_6LayoutISC_NS5_IJNSA_ILi0EEESR_SR_EEEEENS5_IJNS4_10UnderscoreESU_SU_EEEEENS4_13SM90_TMA_LOADENS4_14ComposedLayoutINS4_7SwizzleILi3ELi4ELi3EEENS4_18smem_ptr_flag_bitsILi8EEENSQ_INS5_IJNSA_ILi8EEESE_EEENS5_IJSE_SB_EEEEEEEvNS4_8identityESX_S17_vS18_EENS_8epilogue10collective18CollectiveEpilogueINS1A_23Sm100TmaWarpSpecializedILi1ELi1ELi64ELb0ELb0EEEJSG_NS5_IJNSQ_ISE_SB_EENSQ_ISF_SB_EEEEEaSH_aSH_NS1A_6fusion15FusionCallbacksIS1E_NS1I_17LinearCombinationIaiaiLNS_15FloatRoundStyleE2EEESG_S1H_JEEENS4_5SM1004TMEM4LOAD26SM100_TMEM_LOAD_32dp32b64xESX_NSY_INSZ_ILi2ELi4ELi3EEES12_NSQ_INS5_IJS13_SF_EEENS5_IJSF_SB_EEEEEEENS4_39AutoVectorizingCopyWithAssumedAlignmentILi128EEENS4_14SM90_TMA_STOREES1W_S1Y_S1Y_EEEvvEEEEvNT_6ParamsE,"",@"SHT_CUDA_INFO"
	.sectionflags	@""
	.align	4


	//----- nvinfo : EIATTR_CUDA_API_VERSION
	.align		4
        /*0000*/ 	.byte	0x04, 0x37
        /*0002*/ 	.short	(.L_31 - .L_30)
.L_30:
        /*0004*/ 	.word	0x00000082


	//----- nvinfo : EIATTR_KPARAM_INFO
	.align		4
.L_31:
        /*0008*/ 	.byte	0x04, 0x17
        /*000a*/ 	.short	(.L_33 - .L_32)
.L_32:
        /*000c*/ 	.word	0x00000000
        /*0010*/ 	.short	0x0000
        /*0012*/ 	.short	0x0000
        /*0014*/ 	.byte	0x00, 0xf0, 0x01, 0x20


	//----- nvinfo : EIATTR_AT_ENTRY_FRAGMENTS
	.align		4
.L_33:
        /*0018*/ 	.byte	0x04, 0x4f
        /*001a*/ 	.short	(.L_35 - .L_34)


	//   ....[0]....
.L_34:
        /*001c*/ 	.word	0x00000006


	//----- nvinfo : EIATTR_RESERVED_SMEM_USED
	.align		4
.L_35:
        /*0020*/ 	.byte	0x01, 0x41
	.zero		2


	//----- nvinfo : EIATTR_SPARSE_MMA_MASK
	.align		4
        /*0024*/ 	.byte	0x03, 0x50
        /*0026*/ 	.short	0x0000


	//----- nvinfo : EIATTR_TCGEN05_1CTA_USED
	.align		4
        /*0028*/ 	.byte	0x01, 0x51
	.zero		2


	//----- nvinfo : EIATTR_MAXREG_COUNT
	.align		4
        /*002c*/ 	.byte	0x03, 0x1b
        /*002e*/ 	.short	0x00ff


	//----- nvinfo : EIATTR_NUM_BARRIERS
	.align		4
        /*0030*/ 	.byte	0x02, 0x4c
        /*0032*/ 	.byte	0x07
	.zero		1


	//----- nvinfo : EIATTR_EXTERNS
	.align		4
        /*0034*/ 	.byte	0x04, 0x0f
        /*0036*/ 	.short	(.L_37 - .L_36)


	//   ....[0]....
	.align		4
.L_36:
        /*0038*/ 	.word	index@(__assertfail)


	//----- nvinfo : EIATTR_MERCURY_ISA_VERSION
	.align		4
.L_37:
        /*003c*/ 	.byte	0x03, 0x5f
        /*003e*/ 	.short	0x0101


	//----- nvinfo : EIATTR_INT_WARP_WIDE_INSTR_OFFSETS
	.align		4
        /*0040*/ 	.byte	0x04, 0x31
        /*0042*/ 	.short	(.L_39 - .L_38)


	//   ....[0]....
.L_38:
        /*0044*/ 	.word	0x00001db0


	//   ....[1]....
        /*0048*/ 	.word	0x00003890


	//   ....[2]....
        /*004c*/ 	.word	0x000038b0


	//   ....[3]....
        /*0050*/ 	.word	0x000038e0


	//   ....[4]....
        /*0054*/ 	.word	0x000042f0


	//   ....[5]....
        /*0058*/ 	.word	0x000043e0


	//----- nvinfo : EIATTR_COOP_GROUP_MASK_REGIDS
	.align		4
.L_39:
        /*005c*/ 	.byte	0x04, 0x29
        /*005e*/ 	.short	(.L_41 - .L_40)


	//   ....[0]....
.L_40:
        /*0060*/ 	.word	0xffffffff


	//   ....[1]....
        /*0064*/ 	.word	0xffffffff


	//   ....[2]....
        /*0068*/ 	.word	0xffffffff


	//   ....[3]....
        /*006c*/ 	.word	0xffffffff


	//   ....[4]....
        /*0070*/ 	.word	0xffffffff


	//   ....[5]....
        /*0074*/ 	.word	0xffffffff


	//   ....[6]....
        /*0078*/ 	.word	0xffffffff


	//   ....[7]....
        /*007c*/ 	.word	0xffffffff


	//   ....[8]....
        /*0080*/ 	.word	0xffffffff


	//   ....[9]....
        /*0084*/ 	.word	0xffffffff


	//   ....[10]....
        /*0088*/ 	.word	0xffffffff


	//   ....[11]....
        /*008c*/ 	.word	0xffffffff


	//   ....[12]....
        /*0090*/ 	.word	0xffffffff


	//----- nvinfo : EIATTR_COOP_GROUP_INSTR_OFFSETS
	.align		4
.L_41:
        /*0094*/ 	.byte	0x04, 0x28
        /*0096*/ 	.short	(.L_43 - .L_42)


	//   ....[0]....
.L_42:
        /*0098*/ 	.word	0x00000090


	//   ....[1]....
        /*009c*/ 	.word	0x000004d0


	//   ....[2]....
        /*00a0*/ 	.word	0x00000660


	//   ....[3]....
        /*00a4*/ 	.word	0x000007a0


	//   ....[4]....
        /*00a8*/ 	.word	0x000008a0


	//   ....[5]....
        /*00ac*/ 	.word	0x00000a10


	//   ....[6]....
        /*00b0*/ 	.word	0x00000bb0


	//   ....[7]....
        /*00b4*/ 	.word	0x00001c90


	//   ....[8]....
        /*00b8*/ 	.word	0x00002b00


	//   ....[9]....
        /*00bc*/ 	.word	0x00002d10


	//   ....[10]....
        /*00c0*/ 	.word	0x00002d40


	//   ....[11]....
        /*00c4*/ 	.word	0x00003770


	//   ....[12]....
        /*00c8*/ 	.word	0x000039a0


	//----- nvinfo : EIATTR_VRC_CTA_INIT_COUNT
	.align		4
.L_43:
        /*00cc*/ 	.byte	0x02, 0x4a
        /*00ce*/ 	.byte	0x80
	.zero		1


	//----- nvinfo : EIATTR_SYSCALL_OFFSETS
	.align		4
        /*00d0*/ 	.byte	0x04, 0x46
        /*00d2*/ 	.short	(.L_45 - .L_44)


	//   ....[0]....
.L_44:
        /*00d4*/ 	.word	0x00004e10


	//   ....[1]....
        /*00d8*/ 	.word	0x00004f50


	//   ....[2]....
        /*00dc*/ 	.word	0x000056f0


	//----- nvinfo : EIATTR_MBARRIER_INSTR_OFFSETS
	.align		4
.L_45:
        /*00e0*/ 	.byte	0x04, 0x39
        /*00e2*/ 	.short	(.L_47 - .L_46)


	//   ....[0]....
.L_46:
        /*00e4*/ 	.word	0x000005b0
        /*00e8*/ 	.word	0x000000ff
        /*00ec*/ 	.word	0x00000000
        /*00f0*/ 	.short	0x0100
        /*00f2*/ 	.byte	0x05
	.zero		1


	//   ....[1]....
        /*00f4*/ 	.word	0x000005c0
        /*00f8*/ 	.word	0x000000ff
        /*00fc*/ 	.word	0x00000028
        /*0100*/ 	.short	0x0100
        /*0102*/ 	.byte	0x05
	.zero		1


	//   ....[2]....
        /*0104*/ 	.word	0x000005d0
        /*0108*/ 	.word	0x000000ff
        /*010c*/ 	.word	0x00000008
        /*0110*/ 	.short	0x0100
        /*0112*/ 	.byte	0x05
	.zero		1


	//   ....[3]....
        /*0114*/ 	.word	0x000005e0
        /*0118*/ 	.word	0x000000ff
        /*011c*/ 	.word	0x00000030
        /*0120*/ 	.short	0x0100
        /*0122*/ 	.byte	0x05
	.zero		1


	//   ....[4]....
        /*0124*/ 	.word	0x000005f0
        /*0128*/ 	.word	0x000000ff
        /*012c*/ 	.word	0x00000010
        /*0130*/ 	.short	0x0100
        /*0132*/ 	.byte	0x05
	.zero		1


	//   ....[5]....
        /*0134*/ 	.word	0x00000600
        /*0138*/ 	.word	0x000000ff
        /*013c*/ 	.word	0x00000038
        /*0140*/ 	.short	0x0100
        /*0142*/ 	.byte	0x05
	.zero		1


	//   ....[6]....
        /*0144*/ 	.word	0x00000610
        /*0148*/ 	.word	0x000000ff
        /*014c*/ 	.word	0x00000018
        /*0150*/ 	.short	0x0100
        /*0152*/ 	.byte	0x05
	.zero		1


	//   ....[7]....
        /*0154*/ 	.word	0x00000620
        /*0158*/ 	.word	0x000000ff
        /*015c*/ 	.word	0x00000040
        /*0160*/ 	.short	0x0100
        /*0162*/ 	.byte	0x05
	.zero		1


	//   ....[8]....
        /*0164*/ 	.word	0x00000630
        /*0168*/ 	.word	0x000000ff
        /*016c*/ 	.word	0x00000020
        /*0170*/ 	.short	0x0100
        /*0172*/ 	.byte	0x05
	.zero		1


	//   ....[9]....
        /*0174*/ 	.word	0x00000640
        /*0178*/ 	.word	0x000000ff
        /*017c*/ 	.word	0x00000048
        /*0180*/ 	.short	0x0100
        /*0182*/ 	.byte	0x05
	.zero		1


	//   ....[10]....
        /*0184*/ 	.word	0x00000770
        /*0188*/ 	.word	0x000000ff
        /*018c*/ 	.word	0x00000050
        /*0190*/ 	.short	0x0100
        /*0192*/ 	.byte	0x06
	.zero		1


	//   ....[11]....
        /*0194*/ 	.word	0x00000780
        /*0198*/ 	.word	0x000000ff
        /*019c*/ 	.word	0x00000058
        /*01a0*/ 	.short	0x0100
        /*01a2*/ 	.byte	0x06
	.zero		1


	//   ....[12]....
        /*01a4*/ 	.word	0x00000870
        /*01a8*/ 	.word	0x000000ff
        /*01ac*/ 	.word	0x00000060
        /*01b0*/ 	.short	0x0100
        /*01b2*/ 	.byte	0x05
	.zero		1


	//   ....[13]....
        /*01b4*/ 	.word	0x00000880
        /*01b8*/ 	.word	0x000000ff
        /*01bc*/ 	.word	0x00000068
        /*01c0*/ 	.short	0x0100
        /*01c2*/ 	.byte	0x05
	.zero		1


	//   ....[14]....
        /*01c4*/ 	.word	0x000009c0
        /*01c8*/ 	.word	0x000000ff
        /*01cc*/ 	.word	0x00000070
        /*01d0*/ 	.short	0x0100
        /*01d2*/ 	.byte	0x05
	.zero		1


	//   ....[15]....
        /*01d4*/ 	.word	0x000009d0
        /*01d8*/ 	.word	0x000000ff
        /*01dc*/ 	.word	0x00000080
        /*01e0*/ 	.short	0x0100
        /*01e2*/ 	.byte	0x05
	.zero		1


	//   ....[16]....
        /*01e4*/ 	.word	0x000009e0
        /*01e8*/ 	.word	0x000000ff
        /*01ec*/ 	.word	0x00000078
        /*01f0*/ 	.short	0x0100
        /*01f2*/ 	.byte	0x05
	.zero		1


	//   ....[17]....
        /*01f4*/ 	.word	0x000009f0
        /*01f8*/ 	.word	0x000000ff
        /*01fc*/ 	.word	0x00000088
        /*0200*/ 	.short	0x0100
        /*0202*/ 	.byte	0x05
	.zero		1


	//   ....[18]....
        /*0204*/ 	.word	0x00000b20
        /*0208*/ 	.word	0x000000ff
        /*020c*/ 	.word	0x00000090
        /*0210*/ 	.short	0x0100
        /*0212*/ 	.byte	0x06
	.zero		1


	//   ....[19]....
        /*0214*/ 	.word	0x00000b30
        /*0218*/ 	.word	0x000000ff
        /*021c*/ 	.word	0x000000b0
        /*0220*/ 	.short	0x0100
        /*0222*/ 	.byte	0x06
	.zero		1


	//   ....[20]....
        /*0224*/ 	.word	0x00000b40
        /*0228*/ 	.word	0x000000ff
        /*022c*/ 	.word	0x00000098
        /*0230*/ 	.short	0x0100
        /*0232*/ 	.byte	0x06
	.zero		1


	//   ....[21]....
        /*0234*/ 	.word	0x00000b50
        /*0238*/ 	.word	0x000000ff
        /*023c*/ 	.word	0x000000b8
        /*0240*/ 	.short	0x0100
        /*0242*/ 	.byte	0x06
	.zero		1


	//   ....[22]....
        /*0244*/ 	.word	0x00000b60
        /*0248*/ 	.word	0x000000ff
        /*024c*/ 	.word	0x000000a0
        /*0250*/ 	.short	0x0100
        /*0252*/ 	.byte	0x06
	.zero		1


	//   ....[23]....
        /*0254*/ 	.word	0x00000b70
        /*0258*/ 	.word	0x000000ff
        /*025c*/ 	.word	0x000000c0
        /*0260*/ 	.short	0x0100
        /*0262*/ 	.byte	0x06
	.zero		1


	//   ....[24]....
        /*0264*/ 	.word	0x00000b80
        /*0268*/ 	.word	0x000000ff
        /*026c*/ 	.word	0x000000a8
        /*0270*/ 	.short	0x0100
        /*0272*/ 	.byte	0x06
	.zero		1


	//   ....[25]....
        /*0274*/ 	.word	0x00000b90
        /*0278*/ 	.word	0x000000ff
        /*027c*/ 	.word	0x000000c8
        /*0280*/ 	.short	0x0100
        /*0282*/ 	.byte	0x06
	.zero		1


	//   ....[26]....
        /*0284*/ 	.word	0x00000c80
        /*0288*/ 	.word	0x000000ff
        /*028c*/ 	.word	0x000000d0
        /*0290*/ 	.short	0x0100
        /*0292*/ 	.byte	0x05
	.zero		1


	//   ....[27]....
        /*0294*/ 	.word	0x00000c90
        /*0298*/ 	.word	0x000000ff
        /*029c*/ 	.word	0x000000e0
        /*02a0*/ 	.short	0x0100
        /*02a2*/ 	.byte	0x05
	.zero		1


	//   ....[28]....
        /*02a4*/ 	.word	0x00000ca0
        /*02a8*/ 	.word	0x000000ff
        /*02ac*/ 	.word	0x000000d8
        /*02b0*/ 	.short	0x0100
        /*02b2*/ 	.byte	0x05
	.zero		1


	//   ....[29]....
        /*02b4*/ 	.word	0x00000cb0
        /*02b8*/ 	.word	0x000000ff
        /*02bc*/ 	.word	0x000000e8
        /*02c0*/ 	.short	0x0100
        /*02c2*/ 	.byte	0x05
	.zero		1


	//   ....[30]....
        /*02c4*/ 	.word	0x00001590
        /*02c8*/ 	.word	0x00000003
        /*02cc*/ 	.word	0x000000e0
        /*02d0*/ 	.short	0x010a
        /*02d2*/ 	.byte	0xff
	.zero		1


	//   ....[31]....
        /*02d4*/ 	.word	0x000015c0
        /*02d8*/ 	.word	0x00000003
        /*02dc*/ 	.word	0x000000d0
        /*02e0*/ 	.short	0x0101
        /*02e2*/ 	.byte	0xff
	.zero		1


	//   ....[32]....
        /*02e4*/ 	.word	0x00001690
        /*02e8*/ 	.word	0x000000ff
        /*02ec*/ 	.word	0x00000028
        /*02f0*/ 	.short	0x010a
        /*02f2*/ 	.byte	0x08
	.zero		1


	//   ....[33]....
        /*02f4*/ 	.word	0x00001730
        /*02f8*/ 	.word	0x000000ff
        /*02fc*/ 	.word	0x00000028
        /*0300*/ 	.short	0x010a
        /*0302*/ 	.byte	0x21
	.zero		1


	//   ....[34]....
        /*0304*/ 	.word	0x00001880
        /*0308*/ 	.word	0x000000ff
        /*030c*/ 	.word	0x00000028
        /*0310*/ 	.short	0x010a
        /*0312*/ 	.byte	0x08
	.zero		1


	//   ....[35]....
        /*0314*/ 	.word	0x00001990
        /*0318*/ 	.word	0x000000ff
        /*031c*/ 	.word	0x00000068
        /*0320*/ 	.short	0x0101
        /*0322*/ 	.byte	0x04
	.zero		1


	//   ....[36]....
        /*0324*/ 	.word	0x000019b0
        /*0328*/ 	.word	0x000000ff
        /*032c*/ 	.word	0x00000028
        /*0330*/ 	.short	0x010a
        /*0332*/ 	.byte	0x08
	.zero		1


	//   ....[37]....
        /*0334*/ 	.word	0x00001a30
        /*0338*/ 	.word	0x000000ff
        /*033c*/ 	.word	0x00000028
        /*0340*/ 	.short	0x010a
        /*0342*/ 	.byte	0x11
	.zero		1


	//   ....[38]....
        /*0344*/ 	.word	0x00001b80
        /*0348*/ 	.word	0x000000ff
        /*034c*/ 	.word	0x00000028
        /*0350*/ 	.short	0x010a
        /*0352*/ 	.byte	0x08
	.zero		1


	//   ....[39]....
        /*0354*/ 	.word	0x00001cc0
        /*0358*/ 	.word	0x00000002
        /*035c*/ 	.word	0x00000070
        /*0360*/ 	.short	0x010a
        /*0362*/ 	.byte	0xff
	.zero		1


	//   ....[40]....
        /*0364*/ 	.word	0x00001d80
        /*0368*/ 	.word	0x00000002
        /*036c*/ 	.word	0x00000000
        /*0370*/ 	.short	0x0101
        /*0372*/ 	.byte	0xff
	.zero		1


	//   ....[41]....
        /*0374*/ 	.word	0x000022e0
        /*0378*/ 	.word	0x000000ff
        /*037c*/ 	.word	0x00000000
        /*0380*/ 	.short	0x010a
        /*0382*/ 	.byte	0x05
	.zero		1


	//   ....[42]....
        /*0384*/ 	.word	0x00002370
        /*0388*/ 	.word	0x000000ff
        /*038c*/ 	.word	0x00000000
        /*0390*/ 	.short	0x010a
        /*0392*/ 	.byte	0x05
	.zero		1


	//   ....[43]....
        /*0394*/ 	.word	0x00002400
        /*0398*/ 	.word	0x000000ff
        /*039c*/ 	.word	0x00000000
        /*03a0*/ 	.short	0x010a
        /*03a2*/ 	.byte	0x05
	.zero		1


	//   ....[44]....
        /*03a4*/ 	.word	0x00002490
        /*03a8*/ 	.word	0x000000ff
        /*03ac*/ 	.word	0x00000000
        /*03b0*/ 	.short	0x010a
        /*03b2*/ 	.byte	0x05
	.zero		1


	//   ....[45]....
        /*03b4*/ 	.word	0x00002530
        /*03b8*/ 	.word	0x00000000
        /*03bc*/ 	.word	0x00000000
        /*03c0*/ 	.short	0x010a
        /*03c2*/ 	.byte	0xff
	.zero		1


	//   ....[46]....
        /*03c4*/ 	.word	0x00002650
        /*03c8*/ 	.word	0x00000000
        /*03cc*/ 	.word	0x000000d0
        /*03d0*/ 	.short	0x010a
        /*03d2*/ 	.byte	0xff
	.zero		1


	//   ....[47]....
        /*03d4*/ 	.word	0x000026b0
        /*03d8*/ 	.word	0x00000004
        /*03dc*/ 	.word	0x00000000
        /*03e0*/ 	.short	0x0101
        /*03e2*/ 	.byte	0xff
	.zero		1


	//   ....[48]....
        /*03e4*/ 	.word	0x000026d0
        /*03e8*/ 	.word	0x000000ff
        /*03ec*/ 	.word	0x00000080
        /*03f0*/ 	.short	0x010a
        /*03f2*/ 	.byte	0x05
	.zero		1


	//   ....[49]....
        /*03f4*/ 	.word	0x000027f0
        /*03f8*/ 	.word	0x00000000
        /*03fc*/ 	.word	0x00000070
        /*0400*/ 	.short	0x010a
        /*0402*/ 	.byte	0xff
	.zero		1


	//   ....[50]....
        /*0404*/ 	.word	0x00002900
        /*0408*/ 	.word	0x00000000
        /*040c*/ 	.word	0x00000000
        /*0410*/ 	.short	0x0101
        /*0412*/ 	.byte	0xff
	.zero		1


	//   ....[51]....
        /*0414*/ 	.word	0x00002990
        /*0418*/ 	.word	0x000000ff
        /*041c*/ 	.word	0x00000080
        /*0420*/ 	.short	0x0106
        /*0422*/ 	.byte	0x05
	.zero		1


	//   ....[52]....
        /*0424*/ 	.word	0x000029b0
        /*0428*/ 	.word	0x000000ff
        /*042c*/ 	.word	0x00000080
        /*0430*/ 	.short	0x010a
        /*0432*/ 	.byte	0x05
	.zero		1


	//   ....[53]....
        /*0434*/ 	.word	0x00002a40
        /*0438*/ 	.word	0x000000ff
        /*043c*/ 	.word	0x00000080
        /*0440*/ 	.short	0x0106
        /*0442*/ 	.byte	0x04
	.zero		1


	//   ....[54]....
        /*0444*/ 	.word	0x00002a80
        /*0448*/ 	.word	0x00000000
        /*044c*/ 	.word	0x00000080
        /*0450*/ 	.short	0x010a
        /*0452*/ 	.byte	0xff
	.zero		1


	//   ....[55]....
        /*0454*/ 	.word	0x00002fc0
        /*0458*/ 	.word	0x00000000
        /*045c*/ 	.word	0x00000070
        /*0460*/ 	.short	0x010a
        /*0462*/ 	.byte	0xff
	.zero		1


	//   ....[56]....
        /*0464*/ 	.word	0x000030d0
        /*0468*/ 	.word	0x00000003
        /*046c*/ 	.word	0x00000000
        /*0470*/ 	.short	0x0101
        /*0472*/ 	.byte	0xff
	.zero		1


	//   ....[57]....
        /*0474*/ 	.word	0x000030e0
        /*0478*/ 	.word	0x000000ff
        /*047c*/ 	.word	0x00000000
        /*0480*/ 	.short	0x010a
        /*0482*/ 	.byte	0x06
	.zero		1


	//   ....[58]....
        /*0484*/ 	.word	0x00003100
        /*0488*/ 	.word	0x000000ff
        /*048c*/ 	.word	0x000000b0
        /*0490*/ 	.short	0x010a
        /*0492*/ 	.byte	0x07
	.zero		1


	//   ....[59]....
        /*0494*/ 	.word	0x000031d0
        /*0498*/ 	.word	0x000000ff
        /*049c*/ 	.word	0x00000000
        /*04a0*/ 	.short	0x010a
        /*04a2*/ 	.byte	0x06
	.zero		1


	//   ....[60]....
        /*04a4*/ 	.word	0x00003300
        /*04a8*/ 	.word	0x000000ff
        /*04ac*/ 	.word	0x00000000
        /*04b0*/ 	.short	0x010a
        /*04b2*/ 	.byte	0x1a
	.zero		1


	//   ....[61]....
        /*04b4*/ 	.word	0x000035a0
        /*04b8*/ 	.word	0x000000ff
        /*04bc*/ 	.word	0x00000000
        /*04c0*/ 	.short	0x010a
        /*04c2*/ 	.byte	0x06
	.zero		1


	//   ....[62]....
        /*04c4*/ 	.word	0x00003630
        /*04c8*/ 	.word	0x000000ff
        /*04cc*/ 	.word	0x00000000
        /*04d0*/ 	.short	0x010a
        /*04d2*/ 	.byte	0x06
	.zero		1


	//   ....[63]....
        /*04d4*/ 	.word	0x000036c0
        /*04d8*/ 	.word	0x000000ff
        /*04dc*/ 	.word	0x00000000
        /*04e0*/ 	.short	0x010a
        /*04e2*/ 	.byte	0x06
	.zero		1


	//   ....[64]....
        /*04e4*/ 	.word	0x00003750
        /*04e8*/ 	.word	0x000000ff
        /*04ec*/ 	.word	0x00000000
        /*04f0*/ 	.short	0x010a
        /*04f2*/ 	.byte	0x07
	.zero		1


	//   ....[65]....
        /*04f4*/ 	.word	0x00003b90
        /*04f8*/ 	.word	0x00000000
        /*04fc*/ 	.word	0x00000070
        /*0500*/ 	.short	0x010a
        /*0502*/ 	.byte	0xff
	.zero		1


	//   ....[66]....
        /*0504*/ 	.word	0x00003c80
        /*0508*/ 	.word	0x00000000
        /*050c*/ 	.word	0x00000000
        /*0510*/ 	.short	0x0101
        /*0512*/ 	.byte	0xff
	.zero		1


	//   ....[67]....
        /*0514*/ 	.word	0x00003fa0
        /*0518*/ 	.word	0x000000ff
        /*051c*/ 	.word	0x00000068
        /*0520*/ 	.short	0x010a
        /*0522*/ 	.byte	0x06
	.zero		1


	//   ....[68]....
        /*0524*/ 	.word	0x00004120
        /*0528*/ 	.word	0x000000ff
        /*052c*/ 	.word	0x00000058
        /*0530*/ 	.short	0x010a
        /*0532*/ 	.byte	0x06
	.zero		1


	//   ....[69]....
        /*0534*/ 	.word	0x00004450
        /*0538*/ 	.word	0x000000ff
        /*053c*/ 	.word	0x00000050
        /*0540*/ 	.short	0x010b
        /*0542*/ 	.byte	0x06
	.zero		1


	//   ....[70]....
        /*0544*/ 	.word	0x00004470
        /*0548*/ 	.word	0x000000ff
        /*054c*/ 	.word	0x00000000
        /*0550*/ 	.short	0x0101
        /*0552*/ 	.byte	0x25
	.zero		1


	//   ....[71]....
        /*0554*/ 	.word	0x000044b0
        /*0558*/ 	.word	0x00000000
        /*055c*/ 	.word	0x00000058
        /*0560*/ 	.short	0x010a
        /*0562*/ 	.byte	0xff
	.zero		1


	//   ....[72]....
        /*0564*/ 	.word	0x00004820
        /*0568*/ 	.word	0x00000000
        /*056c*/ 	.word	0x00000070
        /*0570*/ 	.short	0x010a
        /*0572*/ 	.byte	0xff
	.zero		1


	//   ....[73]....
        /*0574*/ 	.word	0x00004930
        /*0578*/ 	.word	0x00000000
        /*057c*/ 	.word	0x00000000
        /*0580*/ 	.short	0x0101
        /*0582*/ 	.byte	0xff
	.zero		1


	//   ....[74]....
        /*0584*/ 	.word	0x000052d0
        /*0588*/ 	.word	0x000000ff
        /*058c*/ 	.word	0x00000050
        /*0590*/ 	.short	0x010a
        /*0592*/ 	.byte	0x2b
	.zero		1


	//   ....[75]....
        /*0594*/ 	.word	0x000052e0
        /*0598*/ 	.word	0x00000094
        /*059c*/ 	.word	0x00000090
        /*05a0*/ 	.short	0x010a
        /*05a2*/ 	.byte	0xff
	.zero		1


	//   ....[76]....
        /*05a4*/ 	.word	0x00005470
        /*05a8*/ 	.word	0x000000ff
        /*05ac*/ 	.word	0x00000050
        /*05b0*/ 	.short	0x010a
        /*05b2*/ 	.byte	0x2b
	.zero		1


	//   ....[77]....
        /*05b4*/ 	.word	0x00005570
        /*05b8*/ 	.word	0x000000ff
        /*05bc*/ 	.word	0x00000000
        /*05c0*/ 	.short	0x0101
        /*05c2*/ 	.byte	0x04
	.zero		1


	//   ....[78]....
        /*05c4*/ 	.word	0x000055d0
        /*05c8*/ 	.word	0x00000094
        /*05cc*/ 	.word	0x00000090
        /*05d0*/ 	.short	0x010a
        /*05d2*/ 	.byte	0xff
	.zero		1


	//   ....[79]....
        /*05d4*/ 	.word	0x00005940
        /*05d8*/ 	.word	0x000000ff
        /*05dc*/ 	.word	0x00000000
        /*05e0*/ 	.short	0x0101
        /*05e2*/ 	.byte	0x05
	.zero		1


	//   ....[80]....
        /*05e4*/ 	.word	0x00006b30
        /*05e8*/ 	.word	0x00000003
        /*05ec*/ 	.word	0x000000e0
        /*05f0*/ 	.short	0x010a
        /*05f2*/ 	.byte	0xff
	.zero		1


	//   ....[81]....
        /*05f4*/ 	.word	0x00006b90
        /*05f8*/ 	.word	0x00000002
        /*05fc*/ 	.word	0x00000028
        /*0600*/ 	.short	0x010a
        /*0602*/ 	.byte	0xff
	.zero		1


	//   ....[82]....
        /*0604*/ 	.word	0x00006bf0
        /*0608*/ 	.word	0x00000002
        /*060c*/ 	.word	0x00000028
        /*0610*/ 	.short	0x010a
        /*0612*/ 	.byte	0xff
	.zero		1


	//   ....[83]....
        /*0614*/ 	.word	0x00006c40
        /*0618*/ 	.word	0x00000002
        /*061c*/ 	.word	0x00000070
        /*0620*/ 	.short	0x010a
        /*0622*/ 	.byte	0xff
	.zero		1


	//   ....[84]....
        /*0624*/ 	.word	0x00006ca0
        /*0628*/ 	.word	0x00000000
        /*062c*/ 	.word	0x00000000
        /*0630*/ 	.short	0x010a
        /*0632*/ 	.byte	0xff
	.zero		1


	//   ....[85]....
        /*0634*/ 	.word	0x00006d00
        /*0638*/ 	.word	0x00000000
        /*063c*/ 	.word	0x00000000
        /*0640*/ 	.short	0x010a
        /*0642*/ 	.byte	0xff
	.zero		1


	//   ....[86]....
        /*0644*/ 	.word	0x00006d60
        /*0648*/ 	.word	0x00000000
        /*064c*/ 	.word	0x00000000
        /*0650*/ 	.short	0x010a
        /*0652*/ 	.byte	0xff
	.zero		1


	//   ....[87]....
        /*0654*/ 	.word	0x00006dc0
        /*0658*/ 	.word	0x00000000
        /*065c*/ 	.word	0x00000000
        /*0660*/ 	.short	0x010a
        /*0662*/ 	.byte	0xff
	.zero		1


	//   ....[88]....
        /*0664*/ 	.word	0x00006e10
        /*0668*/ 	.word	0x00000000
        /*066c*/ 	.word	0x000000d0
        /*0670*/ 	.short	0x010a
        /*0672*/ 	.byte	0xff
	.zero		1


	//   ....[89]....
        /*0674*/ 	.word	0x00006e70
        /*0678*/ 	.word	0x00000000
        /*067c*/ 	.word	0x00000080
        /*0680*/ 	.short	0x010a
        /*0682*/ 	.byte	0xff
	.zero		1


	//   ....[90]....
        /*0684*/ 	.word	0x00006ec0
        /*0688*/ 	.word	0x00000000
        /*068c*/ 	.word	0x00000070
        /*0690*/ 	.short	0x010a
        /*0692*/ 	.byte	0xff
	.zero		1


	//   ....[91]....
        /*0694*/ 	.word	0x00006f20
        /*0698*/ 	.word	0x00000000
        /*069c*/ 	.word	0x00000080
        /*06a0*/ 	.short	0x010a
        /*06a2*/ 	.byte	0xff
	.zero		1


	//   ....[92]....
        /*06a4*/ 	.word	0x00006f70
        /*06a8*/ 	.word	0x00000000
        /*06ac*/ 	.word	0x00000070
        /*06b0*/ 	.short	0x010a
        /*06b2*/ 	.byte	0xff
	.zero		1


	//   ....[93]....
        /*06b4*/ 	.word	0x00006fd0
        /*06b8*/ 	.word	0x00000003
        /*06bc*/ 	.word	0x000000b0
        /*06c0*/ 	.short	0x010a
        /*06c2*/ 	.byte	0xff
	.zero		1


	//   ....[94]....
        /*06c4*/ 	.word	0x00007030
        /*06c8*/ 	.word	0x00000000
        /*06cc*/ 	.word	0x00000000
        /*06d0*/ 	.short	0x010a
        /*06d2*/ 	.byte	0xff
	.zero		1


	//   ....[95]....
        /*06d4*/ 	.word	0x00007090
        /*06d8*/ 	.word	0x00000000
        /*06dc*/ 	.word	0x00000000
        /*06e0*/ 	.short	0x010a
        /*06e2*/ 	.byte	0xff
	.zero		1


	//   ....[96]....
        /*06e4*/ 	.word	0x000070f0
        /*06e8*/ 	.word	0x00000000
        /*06ec*/ 	.word	0x00000000
        /*06f0*/ 	.short	0x010a
        /*06f2*/ 	.byte	0xff
	.zero		1


	//   ....[97]....
        /*06f4*/ 	.word	0x00007150
        /*06f8*/ 	.word	0x00000000
        /*06fc*/ 	.word	0x00000000
        /*0700*/ 	.short	0x010a
        /*0702*/ 	.byte	0xff
	.zero		1


	//   ....[98]....
        /*0704*/ 	.word	0x000071b0
        /*0708*/ 	.word	0x00000000
        /*070c*/ 	.word	0x00000000
        /*0710*/ 	.short	0x010a
        /*0712*/ 	.byte	0xff
	.zero		1


	//   ....[99]....
        /*0714*/ 	.word	0x00007200
        /*0718*/ 	.word	0x00000000
        /*071c*/ 	.word	0x00000070
        /*0720*/ 	.short	0x010a
        /*0722*/ 	.byte	0xff
	.zero		1


	//   ....[100]....
        /*0724*/ 	.word	0x00007260
        /*0728*/ 	.word	0x00000000
        /*072c*/ 	.word	0x00000068
        /*0730*/ 	.short	0x010a
        /*0732*/ 	.byte	0xff
	.zero		1


	//   ....[101]....
        /*0734*/ 	.word	0x000072c0
        /*0738*/ 	.word	0x00000003
        /*073c*/ 	.word	0x00000058
        /*0740*/ 	.short	0x010a
        /*0742*/ 	.byte	0xff
	.zero		1


	//   ....[102]....
        /*0744*/ 	.word	0x00007310
        /*0748*/ 	.word	0x00000000
        /*074c*/ 	.word	0x00000070
        /*0750*/ 	.short	0x010a
        /*0752*/ 	.byte	0xff
	.zero		1


	//   ....[103]....
        /*0754*/ 	.word	0x00007370
        /*0758*/ 	.word	0x00000000
        /*075c*/ 	.word	0x00000050
        /*0760*/ 	.short	0x010a
        /*0762*/ 	.byte	0xff
	.zero		1


	//   ....[104]....
        /*0764*/ 	.word	0x000073c0
        /*0768*/ 	.word	0x00000094
        /*076c*/ 	.word	0x00000090
        /*0770*/ 	.short	0x010a
        /*0772*/ 	.byte	0xff
	.zero		1


	//----- nvinfo : EIATTR_NUM_MBARRIERS
	.align		4
.L_47:
        /*0774*/ 	.byte	0x03, 0x38
        /*0776*/ 	.short	0x001e


	//----- nvinfo : EIATTR_EXIT_INSTR_OFFSETS
	.align		4
        /*0778*/ 	.byte	0x04, 0x1c
        /*077a*/ 	.short	(.L_49 - .L_48)


	//   ....[0]....
.L_48:
        /*077c*/ 	.word	0x00002560


	//   ....[1]....
        /*0780*/ 	.word	0x00002a50


	//   ....[2]....
        /*0784*/ 	.word	0x00002ab0


	//   ....[3]....
        /*0788*/ 	.word	0x000039b0


	//   ....[4]....
        /*078c*/ 	.word	0x000044e0


	//   ....[5]....
        /*0790*/ 	.word	0x00004520


	//   ....[6]....
        /*0794*/ 	.word	0x00006b20


	//----- nvinfo : EIATTR_MAX_THREADS
	.align		4
.L_49:
        /*0798*/ 	.byte	0x04, 0x05
        /*079a*/ 	.short	(.L_51 - .L_50)
.L_50:
        /*079c*/ 	.word	0x00000100
        /*07a0*/ 	.word	0x00000001
        /*07a4*/ 	.word	0x00000001


	//----- nvinfo : EIATTR_CRS_STACK_SIZE
	.align		4
.L_51:
        /*07a8*/ 	.byte	0x04, 0x1e
        /*07aa*/ 	.short	(.L_53 - .L_52)
.L_52:
        /*07ac*/ 	.word	0x00000000


	//----- nvinfo : EIATTR_CBANK_PARAM_SIZE
	.align		4
.L_53:
        /*07b0*/ 	.byte	0x03, 0x19
        /*07b2*/ 	.short	0x0800


	//----- nvinfo : EIATTR_PARAM_CBANK
	.align		4
        /*07b4*/ 	.byte	0x04, 0x0a
        /*07b6*/ 	.short	(.L_55 - .L_54)
	.align		4
.L_54:
        /*07b8*/ 	.word	index@(.nv.constant0._ZN7cutlass13device_kernelINS_4gemm6kernel13GemmUniversalIN4cute5tupleIJiiiiEEENS1_10collective13CollectiveMmaINS1_35MainloopSm100TmaUmmaWarpSpecializedILi5ELi2ELi4ENS5_IJNS4_1CILi1EEESB_SB_EEEEENS5_IJNSA_ILi128EEENSA_ILi64EEESE_EEEaNS5_IJlSB_lEEEaSH_NS4_8TiledMMAINS4_8MMA_AtomIJNS4_15SM100_MMA_S8_SSIaaiLi128ELi64ELNS4_4UMMA5MajorE0ELSM_0ELNSL_8SaturateE0EEEEEENS4_6LayoutISC_NS5_IJNSA_ILi0EEESR_SR_EEEEENS5_IJNS4_10UnderscoreESU_SU_EEEEENS4_13SM90_TMA_LOADENS4_14ComposedLayoutINS4_7SwizzleILi3ELi4ELi3EEENS4_18smem_ptr_flag_bitsILi8EEENSQ_INS5_IJNSA_ILi8EEESE_EEENS5_IJSE_SB_EEEEEEEvNS4_8identityESX_S17_vS18_EENS_8epilogue10collective18CollectiveEpilogueINS1A_23Sm100TmaWarpSpecializedILi1ELi1ELi64ELb0ELb0EEEJSG_NS5_IJNSQ_ISE_SB_EENSQ_ISF_SB_EEEEEaSH_aSH_NS1A_6fusion15FusionCallbacksIS1E_NS1I_17LinearCombinationIaiaiLNS_15FloatRoundStyleE2EEESG_S1H_JEEENS4_5SM1004TMEM4LOAD26SM100_TMEM_LOAD_32dp32b64xESX_NSY_INSZ_ILi2ELi4ELi3EEES12_NSQ_INS5_IJS13_SF_EEENS5_IJSF_SB_EEEEEEENS4_39AutoVectorizingCopyWithAssumedAlignmentILi128EEENS4_14SM90_TMA_STOREES1W_S1Y_S1Y_EEEvvEEEEvNT_6ParamsE)
        /*07bc*/ 	.short	0x0380
        /*07be*/ 	.short	0x0800


	//----- nvinfo : EIATTR_SW_WAR
	.align		4
.L_55:
        /*07c0*/ 	.byte	0x04, 0x36
        /*07c2*/ 	.short	(.L_57 - .L_56)
.L_56:
        /*07c4*/ 	.word	0x00000008
.L_57:


//--------------------- .nv.callgraph             --------------------------
	.section	.nv.callgraph,"",@"SHT_CUDA_CALLGRAPH"
	.align	4
	.sectionentsize	8
	.align		4
        /*0000*/ 	.word	0x00000000
	.align		4
        /*0004*/ 	.word	0xffffffff
	.align		4
        /*0008*/ 	.word	index@(_ZN7cutlass13device_kernelINS_4gemm6kernel13GemmUniversalIN4cute5tupleIJiiiiEEENS1_10collective13CollectiveMmaINS1_35MainloopSm100TmaUmmaWarpSpecializedILi5ELi2ELi4ENS5_IJNS4_1CILi1EEESB_SB_EEEEENS5_IJNSA_ILi128EEENSA_ILi64EEESE_EEEaNS5_IJlSB_lEEEaSH_NS4_8TiledMMAINS4_8MMA_AtomIJNS4_15SM100_MMA_S8_SSIaaiLi128ELi64ELNS4_4UMMA5MajorE0ELSM_0ELNSL_8SaturateE0EEEEEENS4_6LayoutISC_NS5_IJNSA_ILi0EEESR_SR_EEEEENS5_IJNS4_10UnderscoreESU_SU_EEEEENS4_13SM90_TMA_LOADENS4_14ComposedLayoutINS4_7SwizzleILi3ELi4ELi3EEENS4_18smem_ptr_flag_bitsILi8EEENSQ_INS5_IJNSA_ILi8EEESE_EEENS5_IJSE_SB_EEEEEEEvNS4_8identityESX_S17_vS18_EENS_8epilogue10collective18CollectiveEpilogueINS1A_23Sm100TmaWarpSpecializedILi1ELi1ELi64ELb0ELb0EEEJSG_NS5_IJNSQ_ISE_SB_EENSQ_ISF_SB_EEEEEaSH_aSH_NS1A_6fusion15FusionCallbacksIS1E_NS1I_17LinearCombinationIaiaiLNS_15FloatRoundStyleE2EEESG_S1H_JEEENS4_5SM1004TMEM4LOAD26SM100_TMEM_LOAD_32dp32b64xESX_NSY_INSZ_ILi2ELi4ELi3EEES12_NSQ_INS5_IJS13_SF_EEENS5_IJSF_SB_EEEEEEENS4_39AutoVectorizingCopyWithAssumedAlignmentILi128EEENS4_14SM90_TMA_STOREES1W_S1Y_S1Y_EEEvvEEEEvNT_6ParamsE)
	.align		4
        /*000c*/ 	.word	index@(__assertfail)
	.align		4
        /*0010*/ 	.word	0x00000000
	.align		4
        /*0014*/ 	.word	0xfffffffe
	.align		4
        /*0018*/ 	.word	0x00000000
	.align		4
        /*001c*/ 	.word	0xfffffffd
	.align		4
        /*0020*/ 	.word	0x00000000
	.align		4
        /*0024*/ 	.word	0xfffffffc


//--------------------- .nv.constant4             --------------------------
	.section	.nv.constant4,"a",@progbits
	.align	8
	.align		8
.nv.constant4:
        /*0000*/ 	.dword	__assertfail
	.align		8
        /*0008*/ 	.dword	__unnamed_1
	.align		8
        /*0010*/ 	.dword	__unnamed_2
	.align		8
        /*0018*/ 	.dword	_ZN40_INTERNAL_a39a0f2d_4_k_cu_ebfbb6f6_151264cuda3std3__45__cpo5beginE
	.align		8
        /*0020*/ 	.dword	_ZN40_INTERNAL_a39a0f2d_4_k_cu_ebfbb6f6_151264cuda3std3__45__cpo3endE
	.align		8
        /*0028*/ 	.dword	_ZN40_INTERNAL_a39a0f2d_4_k_cu_ebfbb6f6_151264cuda3std3__45__cpo6cbeginE
	.align		8
        /*0030*/ 	.dword	_ZN40_INTERNAL_a39a0f2d_4_k_cu_ebfbb6f6_151264cuda3std3__45__cpo4cendE
	.align		8
        /*0038*/ 	.dword	_ZN40_INTERNAL_a39a0f2d_4_k_cu_ebfbb6f6_151264cuda3std3__442_GLOBAL__N__a39a0f2d_4_k_cu_ebfbb6f6_151266ignoreE
	.align		8
        /*0040*/ 	.dword	_ZN40_INTERNAL_a39a0f2d_4_k_cu_ebfbb6f6_151264cuda3std3__419piecewise_constructE
	.align		8
        /*0048*/ 	.dword	_ZN40_INTERNAL_a39a0f2d_4_k_cu_ebfbb6f6_151264cuda3std3__48in_placeE
	.align		8
        /*0050*/ 	.dword	_ZN40_INTERNAL_a39a0f2d_4_k_cu_ebfbb6f6_151264cuda3std6ranges3__45__cpo4swapE
	.align		8
        /*0058*/ 	.dword	_ZN40_INTERNAL_a39a0f2d_4_k_cu_ebfbb6f6_151264cuda3std6ranges3__45__cpo9iter_moveE
	.align		8
        /*0060*/ 	.dword	_ZN40_INTERNAL_a39a0f2d_4_k_cu_ebfbb6f6_151264cute7productE
	.align		8
        /*0068*/ 	.dword	_ZN40_INTERNAL_a39a0f2d_4_k_cu_ebfbb6f6_151264cute1_E
	.align		8
        /*0070*/ 	.dword	$str$25
	.align		8
        /*0078*/ 	.dword	$str$26
	.align		8
        /*0080*/ 	.dword	$str$27
	.align		8
        /*0088*/ 	.dword	$str$28


//--------------------- .text._ZN7cutlass13device_kernelINS_4gemm6kernel13GemmUniversalIN4cute5tupleIJiiiiEEENS1_10collective13CollectiveMmaINS1_35MainloopSm100TmaUmmaWarpSpecializedILi5ELi2ELi4ENS5_IJNS4_1CILi1EEESB_SB_EEEEENS5_IJNSA_ILi128EEENSA_ILi64EEESE_EEEaNS5_IJlSB_lEEEaSH_NS4_8TiledMMAINS4_8MMA_AtomIJNS4_15SM100_MMA_S8_SSIaaiLi128ELi64ELNS4_4UMMA5MajorE0ELSM_0ELNSL_8SaturateE0EEEEEENS4_6LayoutISC_NS5_IJNSA_ILi0EEESR_SR_EEEEENS5_IJNS4_10UnderscoreESU_SU_EEEEENS4_13SM90_TMA_LOADENS4_14ComposedLayoutINS4_7SwizzleILi3ELi4ELi3EEENS4_18smem_ptr_flag_bitsILi8EEENSQ_INS5_IJNSA_ILi8EEESE_EEENS5_IJSE_SB_EEEEEEEvNS4_8identityESX_S17_vS18_EENS_8epilogue10collective18CollectiveEpilogueINS1A_23Sm100TmaWarpSpecializedILi1ELi1ELi64ELb0ELb0EEEJSG_NS5_IJNSQ_ISE_SB_EENSQ_ISF_SB_EEEEEaSH_aSH_NS1A_6fusion15FusionCallbacksIS1E_NS1I_17LinearCombinationIaiaiLNS_15FloatRoundStyleE2EEESG_S1H_JEEENS4_5SM1004TMEM4LOAD26SM100_TMEM_LOAD_32dp32b64xESX_NSY_INSZ_ILi2ELi4ELi3EEES12_NSQ_INS5_IJS13_SF_EEENS5_IJSF_SB_EEEEEEENS4_39AutoVectorizingCopyWithAssumedAlignmentILi128EEENS4_14SM90_TMA_STOREES1W_S1Y_S1Y_EEEvvEEEEvNT_6ParamsE --------------------------
	.section	.text._ZN7cutlass13device_kernelINS_4gemm6kernel13GemmUniversalIN4cute5tupleIJiiiiEEENS1_10collective13CollectiveMmaINS1_35MainloopSm100TmaUmmaWarpSpecializedILi5ELi2ELi4ENS5_IJNS4_1CILi1EEESB_SB_EEEEENS5_IJNSA_ILi128EEENSA_ILi64EEESE_EEEaNS5_IJlSB_lEEEaSH_NS4_8TiledMMAINS4_8MMA_AtomIJNS4_15SM100_MMA_S8_SSIaaiLi128ELi64ELNS4_4UMMA5MajorE0ELSM_0ELNSL_8SaturateE0EEEEEENS4_6LayoutISC_NS5_IJNSA_ILi0EEESR_SR_EEEEENS5_IJNS4_10UnderscoreESU_SU_EEEEENS4_13SM90_TMA_LOADENS4_14ComposedLayoutINS4_7SwizzleILi3ELi4ELi3EEENS4_18smem_ptr_flag_bitsILi8EEENSQ_INS5_IJNSA_ILi8EEESE_EEENS5_IJSE_SB_EEEEEEEvNS4_8identityESX_S17_vS18_EENS_8epilogue10collective18CollectiveEpilogueINS1A_23Sm100TmaWarpSpecializedILi1ELi1ELi64ELb0ELb0EEEJSG_NS5_IJNSQ_ISE_SB_EENSQ_ISF_SB_EEEEEaSH_aSH_NS1A_6fusion15FusionCallbacksIS1E_NS1I_17LinearCombinationIaiaiLNS_15FloatRoundStyleE2EEESG_S1H_JEEENS4_5SM1004TMEM4LOAD26SM100_TMEM_LOAD_32dp32b64xESX_NSY_INSZ_ILi2ELi4ELi3EEES12_NSQ_INS5_IJS13_SF_EEENS5_IJSF_SB_EEEEEEENS4_39AutoVectorizingCopyWithAssumedAlignmentILi128EEENS4_14SM90_TMA_STOREES1W_S1Y_S1Y_EEEvvEEEEvNT_6ParamsE,"ax",@progbits
	.align	128
.text._ZN7cutlass13device_kernelINS_4gemm6kernel13GemmUniversalIN4cute5tupleIJiiiiEEENS1_10collective13CollectiveMmaINS1_35MainloopSm100TmaUmmaWarpSpecializedILi5ELi2ELi4ENS5_IJNS4_1CILi1EEESB_SB_EEEEENS5_IJNSA_ILi128EEENSA_ILi64EEESE_EEEaNS5_IJlSB_lEEEaSH_NS4_8TiledMMAINS4_8MMA_AtomIJNS4_15SM100_MMA_S8_SSIaaiLi128ELi64ELNS4_4UMMA5MajorE0ELSM_0ELNSL_8SaturateE0EEEEEENS4_6LayoutISC_NS5_IJNSA_ILi0EEESR_SR_EEEEENS5_IJNS4_10UnderscoreESU_SU_EEEEENS4_13SM90_TMA_LOADENS4_14ComposedLayoutINS4_7SwizzleILi3ELi4ELi3EEENS4_18smem_ptr_flag_bitsILi8EEENSQ_INS5_IJNSA_ILi8EEESE_EEENS5_IJSE_SB_EEEEEEEvNS4_8identityESX_S17_vS18_EENS_8epilogue10collective18CollectiveEpilogueINS1A_23Sm100TmaWarpSpecializedILi1ELi1ELi64ELb0ELb0EEEJSG_NS5_IJNSQ_ISE_SB_EENSQ_ISF_SB_EEEEEaSH_aSH_NS1A_6fusion15FusionCallbacksIS1E_NS1I_17LinearCombinationIaiaiLNS_15FloatRoundStyleE2EEESG_S1H_JEEENS4_5SM1004TMEM4LOAD26SM100_TMEM_LOAD_32dp32b64xESX_NSY_INSZ_ILi2ELi4ELi3EEES12_NSQ_INS5_IJS13_SF_EEENS5_IJSF_SB_EEEEEEENS4_39AutoVectorizingCopyWithAssumedAlignmentILi128EEENS4_14SM90_TMA_STOREES1W_S1Y_S1Y_EEEvvEEEEvNT_6ParamsE:
        .type           _ZN7cutlass13device_kernelINS_4gemm6kernel13GemmUniversalIN4cute5tupleIJiiiiEEENS1_10collective13CollectiveMmaINS1_35MainloopSm100TmaUmmaWarpSpecializedILi5ELi2ELi4ENS5_IJNS4_1CILi1EEESB_SB_EEEEENS5_IJNSA_ILi128EEENSA_ILi64EEESE_EEEaNS5_IJlSB_lEEEaSH_NS4_8TiledMMAINS4_8MMA_AtomIJNS4_15SM100_MMA_S8_SSIaaiLi128ELi64ELNS4_4UMMA5MajorE0ELSM_0ELNSL_8SaturateE0EEEEEENS4_6LayoutISC_NS5_IJNSA_ILi0EEESR_SR_EEEEENS5_IJNS4_10UnderscoreESU_SU_EEEEENS4_13SM90_TMA_LOADENS4_14ComposedLayoutINS4_7SwizzleILi3ELi4ELi3EEENS4_18smem_ptr_flag_bitsILi8EEENSQ_INS5_IJNSA_ILi8EEESE_EEENS5_IJSE_SB_EEEEEEEvNS4_8identityESX_S17_vS18_EENS_8epilogue10collective18CollectiveEpilogueINS1A_23Sm100TmaWarpSpecializedILi1ELi1ELi64ELb0ELb0EEEJSG_NS5_IJNSQ_ISE_SB_EENSQ_ISF_SB_EEEEEaSH_aSH_NS1A_6fusion15FusionCallbacksIS1E_NS1I_17LinearCombinationIaiaiLNS_15FloatRoundStyleE2EEESG_S1H_JEEENS4_5SM1004TMEM4LOAD26SM100_TMEM_LOAD_32dp32b64xESX_NSY_INSZ_ILi2ELi4ELi3EEES12_NSQ_INS5_IJS13_SF_EEENS5_IJSF_SB_EEEEEEENS4_39AutoVectorizingCopyWithAssumedAlignmentILi128EEENS4_14SM90_TMA_STOREES1W_S1Y_S1Y_EEEvvEEEEvNT_6ParamsE,@function
        .size           _ZN7cutlass13device_kernelINS_4gemm6kernel13GemmUniversalIN4cute5tupleIJiiiiEEENS1_10collective13CollectiveMmaINS1_35MainloopSm100TmaUmmaWarpSpecializedILi5ELi2ELi4ENS5_IJNS4_1CILi1EEESB_SB_EEEEENS5_IJNSA_ILi128EEENSA_ILi64EEESE_EEEaNS5_IJlSB_lEEEaSH_NS4_8TiledMMAINS4_8MMA_AtomIJNS4_15SM100_MMA_S8_SSIaaiLi128ELi64ELNS4_4UMMA5MajorE0ELSM_0ELNSL_8SaturateE0EEEEEENS4_6LayoutISC_NS5_IJNSA_ILi0EEESR_SR_EEEEENS5_IJNS4_10UnderscoreESU_SU_EEEEENS4_13SM90_TMA_LOADENS4_14ComposedLayoutINS4_7SwizzleILi3ELi4ELi3EEENS4_18smem_ptr_flag_bitsILi8EEENSQ_INS5_IJNSA_ILi8EEESE_EEENS5_IJSE_SB_EEEEEEEvNS4_8identityESX_S17_vS18_EENS_8epilogue10collective18CollectiveEpilogueINS1A_23Sm100TmaWarpSpecializedILi1ELi1ELi64ELb0ELb0EEEJSG_NS5_IJNSQ_ISE_SB_EENSQ_ISF_SB_EEEEEaSH_aSH_NS1A_6fusion15FusionCallbacksIS1E_NS1I_17LinearCombinationIaiaiLNS_15FloatRoundStyleE2EEESG_S1H_JEEENS4_5SM1004TMEM4LOAD26SM100_TMEM_LOAD_32dp32b64xESX_NSY_INSZ_ILi2ELi4ELi3EEES12_NSQ_INS5_IJS13_SF_EEENS5_IJSF_SB_EEEEEEENS4_39AutoVectorizingCopyWithAssumedAlignmentILi128EEENS4_14SM90_TMA_STOREES1W_S1Y_S1Y_EEEvvEEEEvNT_6ParamsE,(.L_x_131 - _ZN7cutlass13device_kernelINS_4gemm6kernel13GemmUniversalIN4cute5tupleIJiiiiEEENS1_10collective13CollectiveMmaINS1_35MainloopSm100TmaUmmaWarpSpecializedILi5ELi2ELi4ENS5_IJNS4_1CILi1EEESB_SB_EEEEENS5_IJNSA_ILi128EEENSA_ILi64EEESE_EEEaNS5_IJlSB_lEEEaSH_NS4_8TiledMMAINS4_8MMA_AtomIJNS4_15SM100_MMA_S8_SSIaaiLi128ELi64ELNS4_4UMMA5MajorE0ELSM_0ELNSL_8SaturateE0EEEEEENS4_6LayoutISC_NS5_IJNSA_ILi0EEESR_SR_EEEEENS5_IJNS4_10UnderscoreESU_SU_EEEEENS4_13SM90_TMA_LOADENS4_14ComposedLayoutINS4_7SwizzleILi3ELi4ELi3EEENS4_18smem_ptr_flag_bitsILi8EEENSQ_INS5_IJNSA_ILi8EEESE_EEENS5_IJSE_SB_EEEEEEEvNS4_8identityESX_S17_vS18_EENS_8epilogue10collective18CollectiveEpilogueINS1A_23Sm100TmaWarpSpecializedILi1ELi1ELi64ELb0ELb0EEEJSG_NS5_IJNSQ_ISE_SB_EENSQ_ISF_SB_EEEEEaSH_aSH_NS1A_6fusion15FusionCallbacksIS1E_NS1I_17LinearCombinationIaiaiLNS_15FloatRoundStyleE2EEESG_S1H_JEEENS4_5SM1004TMEM4LOAD26SM100_TMEM_LOAD_32dp32b64xESX_NSY_INSZ_ILi2ELi4ELi3EEES12_NSQ_INS5_IJS13_SF_EEENS5_IJSF_SB_EEEEEEENS4_39AutoVectorizingCopyWithAssumedAlignmentILi128EEENS4_14SM90_TMA_STOREES1W_S1Y_S1Y_EEEvvEEEEvNT_6ParamsE)
        .other          _ZN7cutlass13device_kernelINS_4gemm6kernel13GemmUniversalIN4cute5tupleIJiiiiEEENS1_10collective13CollectiveMmaINS1_35MainloopSm100TmaUmmaWarpSpecializedILi5ELi2ELi4ENS5_IJNS4_1CILi1EEESB_SB_EEEEENS5_IJNSA_ILi128EEENSA_ILi64EEESE_EEEaNS5_IJlSB_lEEEaSH_NS4_8TiledMMAINS4_8MMA_AtomIJNS4_15SM100_MMA_S8_SSIaaiLi128ELi64ELNS4_4UMMA5MajorE0ELSM_0ELNSL_8SaturateE0EEEEEENS4_6LayoutISC_NS5_IJNSA_ILi0EEESR_SR_EEEEENS5_IJNS4_10UnderscoreESU_SU_EEEEENS4_13SM90_TMA_LOADENS4_14ComposedLayoutINS4_7SwizzleILi3ELi4ELi3EEENS4_18smem_ptr_flag_bitsILi8EEENSQ_INS5_IJNSA_ILi8EEESE_EEENS5_IJSE_SB_EEEEEEEvNS4_8identityESX_S17_vS18_EENS_8epilogue10collective18CollectiveEpilogueINS1A_23Sm100TmaWarpSpecializedILi1ELi1ELi64ELb0ELb0EEEJSG_NS5_IJNSQ_ISE_SB_EENSQ_ISF_SB_EEEEEaSH_aSH_NS1A_6fusion15FusionCallbacksIS1E_NS1I_17LinearCombinationIaiaiLNS_15FloatRoundStyleE2EEESG_S1H_JEEENS4_5SM1004TMEM4LOAD26SM100_TMEM_LOAD_32dp32b64xESX_NSY_INSZ_ILi2ELi4ELi3EEES12_NSQ_INS5_IJS13_SF_EEENS5_IJSF_SB_EEEEEEENS4_39AutoVectorizingCopyWithAssumedAlignmentILi128EEENS4_14SM90_TMA_STOREES1W_S1Y_S1Y_EEEvvEEEEvNT_6ParamsE,@"STO_CUDA_ENTRY STV_DEFAULT"
_ZN7cutlass13device_kernelINS_4gemm6kernel13GemmUniversalIN4cute5tupleIJiiiiEEENS1_10collective13CollectiveMmaINS1_35MainloopSm100TmaUmmaWarpSpecializedILi5ELi2ELi4ENS5_IJNS4_1CILi1EEESB_SB_EEEEENS5_IJNSA_ILi128EEENSA_ILi64EEESE_EEEaNS5_IJlSB_lEEEaSH_NS4_8TiledMMAINS4_8MMA_AtomIJNS4_15SM100_MMA_S8_SSIaaiLi128ELi64ELNS4_4UMMA5MajorE0ELSM_0ELNSL_8SaturateE0EEEEEENS4_6LayoutISC_NS5_IJNSA_ILi0EEESR_SR_EEEEENS5_IJNS4_10UnderscoreESU_SU_EEEEENS4_13SM90_TMA_LOADENS4_14ComposedLayoutINS4_7SwizzleILi3ELi4ELi3EEENS4_18smem_ptr_flag_bitsILi8EEENSQ_INS5_IJNSA_ILi8EEESE_EEENS5_IJSE_SB_EEEEEEEvNS4_8identityESX_S17_vS18_EENS_8epilogue10collective18CollectiveEpilogueINS1A_23Sm100TmaWarpSpecializedILi1ELi1ELi64ELb0ELb0EEEJSG_NS5_IJNSQ_ISE_SB_EENSQ_ISF_SB_EEEEEaSH_aSH_NS1A_6fusion15FusionCallbacksIS1E_NS1I_17LinearCombinationIaiaiLNS_15FloatRoundStyleE2EEESG_S1H_JEEENS4_5SM1004TMEM4LOAD26SM100_TMEM_LOAD_32dp32b64xESX_NSY_INSZ_ILi2ELi4ELi3EEES12_NSQ_INS5_IJS13_SF_EEENS5_IJSF_SB_EEEEEEENS4_39AutoVectorizingCopyWithAssumedAlignmentILi128EEENS4_14SM90_TMA_STOREES1W_S1Y_S1Y_EEEvvEEEEvNT_6ParamsE:
[----:B------:R-:W1:Y:S01]  /*0000*/  LDC R1, c[0x0][0x37c] ;  /* 0x0000df00ff017b82 */ /* 0x000e620000000800 */
[----:B------:R-:W2:Y:S01]  /*0010*/  S2R R176, SR_TID.X ;  /* 0x0000000000b07919 */ /* 0x000ea20000002100 */
[----:B------:R-:W3:Y:S01]  /*0020*/  LDCU.64 UR4, c[0x0][0x890] ;  /* 0x00011200ff0477ac */ /* 0x000ee20008000a00 */
[----:B------:R-:W-:Y:S02]  /*0030*/  PRMT R168, RZ, 0x7610, R168 ;  /* 0x00007610ffa87816 */ /* 0x000fe400000000a8 */
[----:B------:R-:W-:Y:S01]  /*0040*/  ELECT P5, URZ, PT ;  /* 0x0000000000ff782f */ /* 0x000fe200038a0000 */
[----:B------:R-:W4:Y:S01]  /*0050*/  LDCU.64 UR40, c[0x0][0x358] ;  /* 0x00006b00ff2877ac */ /* 0x000f220008000a00 */
[----:B---3--:R-:W-:-:S04]  /*0060*/  UISETP.NE.U32.AND UP0, UPT, UR4, URZ, UPT ;  /* 0x000000ff0400728c */ /* 0x008fc8000bf05070 */
[----:B------:R-:W-:Y:S01]  /*0070*/  UISETP.NE.AND.EX UP0, UPT, UR5, URZ, UPT, UP0 ;  /* 0x000000ff0500728c */ /* 0x000fe2000bf05300 */
[----:B--2---:R-:W-:-:S05]  /*0080*/  SHF.R.U32.HI R181, RZ, 0x5, R176 ;  /* 0x00000005ffb57819 */ /* 0x004fca00000116b0 */
[----:B------:R-:W2:Y:S02]  /*0090*/  SHFL.IDX PT, R0, R181, RZ, 0x1f ;  /* 0x00001fffb5007589 */ /* 0x000ea400000e0000 */
[----:B--2---:R-:W-:Y:S01]  /*00a0*/  R2UR UR8, R0 ;  /* 0x00000000000872ca */ /* 0x004fe200000e0000 */
[----:B-1--4-:R-:W-:-:S14]  /*00b0*/  BRA.U UP0, `(.L_x_0) ;  /* 0x00000001002c7547 */ /* 0x012fdc000b800000 */
[----:B------:R-:W1:Y:S02]  /*00c0*/  LDCU.64 UR6, c[0x0][0x888] ;  /* 0x00011100ff0677ac */ /* 0x000e640008000a00 */
[----:B-1----:R-:W-:-:S04]  /*00d0*/  UISETP.NE.U32.AND UP0, UPT, UR6, URZ, UPT ;  /* 0x000000ff0600728c */ /* 0x002fc8000bf05070 */
[----:B------:R-:W-:-:S09]  /*00e0*/  UISETP.NE.AND.EX UP0, UPT, UR7, URZ, UPT, UP0 ;  /* 0x000000ff0700728c */ /* 0x000fd2000bf05300 */
[----:B------:R-:W-:Y:S05]  /*00f0*/  BRA.U !UP0, `(.L_x_1) ;  /* 0x0000000108107547 */ /* 0x000fea000b800000 */
[----:B------:R-:W1:Y:S02]  /*0100*/  LDC.64 R80, c[0x0][0x888] ;  /* 0x00022200ff507b82 */ /* 0x000e640000000a00 */
[----:B-1----:R1:W5:Y:S01]  /*0110*/  LDG.E R80, desc[UR40][R80.64] ;  /* 0x0000002850507981 */ /* 0x002362000c1e1900 */
[----:B------:R-:W-:Y:S01]  /*0120*/  HFMA2 R168, -RZ, RZ, 0, 5.9604644775390625e-08 ;  /* 0x00000001ffa87431 */ /* 0x000fe200000001ff */
[----:B------:R-:W-:Y:S05]  /*0130*/  BRA `(.L_x_0) ;  /* 0x00000000000c7947 */ /* 0x000fea0003800000 */
.L_x_1:
[----:B------:R-:W1:Y:S01]  /*0140*/  LDCU UR6, c[0x0][0x880] ;  /* 0x00011000ff0677ac */ /* 0x000e620008000800 */
[----:B------:R-:W-:Y:S01]  /*0150*/  HFMA2 R168, -RZ, RZ, 0, 5.9604644775390625e-08 ;  /* 0x00000001ffa87431 */ /* 0x000fe200000001ff */
[----:B-1----:R-:W-:-:S07]  /*0160*/  MOV R80, UR6 ;  /* 0x0000000600507c02 */ /* 0x002fce0008000f00 */
.L_x_0:
[----:B------:R-:W2:Y:S02]  /*0170*/  LDCU.64 UR6, c[0x0][0x8b0] ;  /* 0x00011600ff0677ac */ /* 0x000ea40008000a00 */
[----:B--2---:R-:W-:-:S04]  /*0180*/  UISETP.NE.U32.AND UP0, UPT, UR6, URZ, UPT ;  /* 0x000000ff0600728c */ /* 0x004fc8000bf05070 */
[----:B------:R-:W-:-:S09]  /*0190*/  UISETP.NE.AND.EX UP0, UPT, UR7, URZ, UPT, UP0 ;  /* 0x000000ff0700728c */ /* 0x000fd2000bf05300 */
[----:B------:R-:W-:Y:S05]  /*01a0*/  BRA.U UP0, `(.L_x_2) ;  /* 0x0000000100247547 */ /* 0x000fea000b800000 */
[----:B------:R-:W2:Y:S02]  /*01b0*/  LDCU.64 UR6, c[0x0][0x8a8] ;  /* 0x00011500ff0677ac */ /* 0x000ea40008000a00 */
[----:B--2---:R-:W-:-:S04]  /*01c0*/  UISETP.NE.U32.AND UP0, UPT, UR6, URZ, UPT ;  /* 0x000000ff0600728c */ /* 0x004fc8000bf05070 */
[----:B------:R-:W-:-:S09]  /*01d0*/  UISETP.NE.AND.EX UP0, UPT, UR7, URZ, UPT, UP0 ;  /* 0x000000ff0700728c */ /* 0x000fd2000bf05300 */
[----:B------:R-:W-:Y:S05]  /*01e0*/  BRA.U !UP0, `(.L_x_3) ;  /* 0x00000001080c7547 */ /* 0x000fea000b800000 */
[----:B------:R-:W2:Y:S02]  /*01f0*/  LDC.64 R78, c[0x0][0x8a8] ;  /* 0x00022a00ff4e7b82 */ /* 0x000ea40000000a00 */
[----:B--2---:R2:W5:Y:S01]  /*0200*/  LDG.E R78, desc[UR40][R78.64] ;  /* 0x000000284e4e7981 */ /* 0x004562000c1e1900 */
[----:B------:R-:W-:Y:S05]  /*0210*/  BRA `(.L_x_2) ;  /* 0x0000000000087947 */ /* 0x000fea0003800000 */
.L_x_3:
[----:B------:R-:W2:Y:S02]  /*0220*/  LDCU UR6, c[0x0][0x8a0] ;  /* 0x00011400ff0677ac */ /* 0x000ea40008000800 */
[----:B--2---:R-:W-:Y:S02]  /*0230*/  MOV R78, UR6 ;  /* 0x00000006004e7c02 */ /* 0x004fe40008000f00 */
.L_x_2:
[----:B------:R-:W-:Y:S01]  /*0240*/  IMAD.U32 R0, RZ, RZ, UR8 ;  /* 0x00000008ff007e24 */ /* 0x000fe2000f8e00ff */
[----:B------:R-:W-:Y:S04]  /*0250*/  BSSY.RECONVERGENT B0, `(.L_x_4) ;  /* 0x000000c000007945 */ /* 0x000fe80003800200 */
[C---:B------:R-:W-:Y:S02]  /*0260*/  ISETP.NE.OR P1, PT, R0.reuse, 0x1, !P5 ;  /* 0x000000010000780c */ /* 0x040fe40006f25670 */
[----:B------:R-:W-:-:S11]  /*0270*/  ISETP.NE.OR P0, PT, R0, 0x3, !P5 ;  /* 0x000000030000780c */ /* 0x000fd60006f05670 */
[----:B------:R-:W-:Y:S05]  /*0280*/  @P1 BRA `(.L_x_5) ;  /* 0x0000000000201947 */ /* 0x000fea0003800000 */
[----:B------:R-:W3:Y:S02]  /*0290*/  LDCU.64 UR6, c[0x0][0x348] ;  /* 0x00006900ff0677ac */ /* 0x000ee40008000a00 */
[----:B---3--:R-:W-:Y:S02]  /*02a0*/  UIADD3 UR10, UP1, UPT, UR6, 0x80, URZ ;  /* 0x00000080060a7890 */ /* 0x008fe4000ff3e0ff */
[----:B------:R-:W-:Y:S02]  /*02b0*/  UIADD3 UR6, UP0, UPT, UR6, 0x180, URZ ;  /* 0x0000018006067890 */ /* 0x000fe4000ff1e0ff */
[----:B------:R-:W-:Y:S02]  /*02c0*/  UIADD3.X UR11, UPT, UPT, URZ, UR7, URZ, UP1, !UPT ;  /* 0x00000007ff0b7290 */ /* 0x000fe40008ffe4ff */
[----:B------:R-:W-:-:S07]  /*02d0*/  UIADD3.X UR7, UPT, UPT, URZ, UR7, URZ, UP0, !UPT ;  /* 0x00000007ff077290 */ /* 0x000fce00087fe4ff */
[----:B------:R3:W-:Y:S02]  /*02e0*/  UTMACCTL.PF [UR10] ;  /* 0x000000000a0079b9 */ /* 0x0007e40008040000 */
[----:B------:R3:W-:Y:S02]  /*02f0*/  UTMACCTL.PF [UR6] ;  /* 0x00000000060079b9 */ /* 0x0007e40008040000 */
[----:B---3--:R-:W-:Y:S01]  /*0300*/  NOP ;  /* 0x0000000000007918 */ /* 0x008fe20000000000 */
.L_x_5:
[----:B------:R-:W-:Y:S05]  /*0310*/  BSYNC.RECONVERGENT B0 ;  /* 0x0000000000007941 */ /* 0x000fea0003800200 */
.L_x_4:
[----:B------:R-:W-:Y:S04]  /*0320*/  BSSY.RECONVERGENT B0, `(.L_x_6) ;  /* 0x000000a000007945 */ /* 0x000fe80003800200 */
        /* <DEDUP_REMOVED lines=9> */
.L_x_7:
[----:B------:R-:W-:Y:S05]  /*03c0*/  BSYNC.RECONVERGENT B0 ;  /* 0x0000000000007941 */ /* 0x000fea0003800200 */
.L_x_6:
[----:B------:R-:W3:Y:S01]  /*03d0*/  LDCU.64 UR6, c[0x0][0x888] ;  /* 0x00011100ff0677ac */ /* 0x000ee20008000a00 */
[----:B------:R-:W-:Y:S02]  /*03e0*/  UISETP.EQ.U32.AND UP1, UPT, UR4, URZ, UPT ;  /* 0x000000ff0400728c */ /* 0x000fe4000bf22070 */
[----:B------:R-:W-:Y:S02]  /*03f0*/  UPLOP3.LUT UP2, UPT, UPT, UPT, UPT, 0x80, 0x8 ;  /* 0x000000000008789c */ /* 0x000fe40003f4f070 */
[----:B---3--:R-:W-:-:S04]  /*0400*/  UISETP.NE.U32.AND UP0, UPT, UR6, URZ, UPT ;  /* 0x000000ff0600728c */ /* 0x008fc8000bf05070 */
[----:B------:R-:W-:-:S04]  /*0410*/  UISETP.NE.AND.EX UP0, UPT, UR7, URZ, UPT, UP0 ;  /* 0x000000ff0700728c */ /* 0x000fc8000bf05300 */
[----:B------:R-:W-:-:S04]  /*0420*/  UISETP.EQ.OR.EX UP3, UPT, UR5, URZ, !UP0, UP1 ;  /* 0x000000ff0500728c */ /* 0x000fc8000c762710 */
[----:B------:R-:W-:-:S05]  /*0430*/  UP2UR UR44, UPR, URZ, 0x8 ;  /* 0x00000008ff2c7883 */ /* 0x000fca0008000000 */
[----:B------:R-:W-:Y:S07]  /*0440*/  BRA.U !UP3, `(.L_x_8) ;  /* 0x000000010b207547 */ /* 0x000fee000b800000 */
[----:B-----5:R-:W-:Y:S01]  /*0450*/  R2UR UR6, R80 ;  /* 0x00000000500672ca */ /* 0x020fe200000e0000 */
[----:B------:R-:W-:Y:S02]  /*0460*/  UISETP.NE.U32.AND UP2, UPT, UR4, URZ, UPT ;  /* 0x000000ff0400728c */ /* 0x000fe4000bf45070 */
[----:B------:R-:W-:Y:S02]  /*0470*/  USEL UR4, URZ, 0xffffffff, UP0 ;  /* 0xffffffffff047887 */ /* 0x000fe40008000000 */
[----:B------:R-:W-:-:S08]  /*0480*/  UISETP.NE.AND.EX UP2, UPT, UR5, URZ, UPT, UP2 ;  /* 0x000000ff0500728c */ /* 0x000fd0000bf45320 */
[----:B------:R-:W-:-:S04]  /*0490*/  UISETP.NE.AND UP1, UPT, UR6, URZ, UPT ;  /* 0x000000ff0600728c */ /* 0x000fc8000bf25270 */
[----:B------:R-:W-:-:S04]  /*04a0*/  @!UP2 USEL UR4, URZ, 0xffffffff, UP1 ;  /* 0xffffffffff04a887 */ /* 0x000fc80008800000 */
[----:B------:R-:W-:-:S04]  /*04b0*/  ULOP3.LUT UR4, UR4, 0x1, URZ, 0xc0, !UPT ;  /* 0x0000000104047892 */ /* 0x000fc8000f8ec0ff */
[----:B------:R-:W-:-:S11]  /*04c0*/  UISETP.NE.U32.AND UP2, UPT, UR4, 0x1, UPT ;  /* 0x000000010400788c */ /* 0x000fd6000bf45070 */
.L_x_8:
[----:B------:R-:W3:Y:S01]  /*04d0*/  SHFL.IDX PT, R2, R181, RZ, 0x1f ;  /* 0x00001fffb5027589 */ /* 0x000ee200000e0000 */
[----:B------:R-:W-:-:S04]  /*04e0*/  UISETP.NE.AND UP1, UPT, UR8, 0x2, UPT ;  /* 0x000000020800788c */ /* 0x000fc8000bf25270 */
[----:B------:R-:W-:Y:S01]  /*04f0*/  USEL UR13, URZ, 0x1, UP1 ;  /* 0x00000001ff0d7887 */ /* 0x000fe20008800000 */
[----:B---3--:R-:W-:-:S13]  /*0500*/  ISETP.NE.AND P0, PT, R2, RZ, PT ;  /* 0x000000ff0200720c */ /* 0x008fda0003f05270 */
[----:B------:R-:W-:Y:S05]  /*0510*/  @P0 BRA `(.L_x_9) ;  /* 0x0000000000500947 */ /* 0x000fea0003800000 */
[----:B------:R-:W3:Y:S01]  /*0520*/  S2UR UR5, SR_CgaCtaId ;  /* 0x00000000000579c3 */ /* 0x000ee20000008800 */
[----:B------:R-:W-:Y:S01]  /*0530*/  UMOV UR6, 0x400 ;  /* 0x0000040000067882 */ /* 0x000fe20000000000 */
[----:B------:R-:W-:Y:S01]  /*0540*/  UMOV UR4, 0x1 ;  /* 0x0000000100047882 */ /* 0x000fe20000000000 */
[----:B------:R-:W-:Y:S01]  /*0550*/  ELECT P0, URZ, PT ;  /* 0x0000000000ff782f */ /* 0x000fe20003800000 */
[----:B---3--:R-:W-:Y:S02]  /*0560*/  ULEA UR5, UR5, UR6, 0x18 ;  /* 0x0000000605057291 */ /* 0x008fe4000f8ec0ff */
[----:B------:R-:W-:-:S04]  /*0570*/  UIADD3 UR6, UPT, UPT, -UR4, 0x100000, URZ ;  /* 0x0010000004067890 */ /* 0x000fc8000fffe1ff */
[----:B------:R-:W-:Y:S02]  /*0580*/  USHF.L.U32 UR7, UR6, 0xb, URZ ;  /* 0x0000000b06077899 */ /* 0x000fe400080006ff */
[----:B------:R-:W-:Y:S01]  /*0590*/  USHF.L.U32 UR6, UR6, 0x1, URZ ;  /* 0x0000000106067899 */ /* 0x000fe200080006ff */
[----:B------:R-:W3:Y:S11]  /*05a0*/  FENCE.VIEW.ASYNC.S ;  /* 0x00000000000073c6 */ /* 0x000ef60000000000 */
[----:B---3--:R3:W4:Y:S01]  /*05b0*/  SYNCS.EXCH.64 URZ, [UR5], UR6 ;  /* 0x0000000605ff75b2 */ /* 0x0087220008000100 */
[----:B------:R3:W1:Y:S01]  /*05c0*/  SYNCS.EXCH.64 URZ, [UR5+0x28], UR6 ;  /* 0x0000280605ff75b2 */ /* 0x0006620008000100 */
        /* <DEDUP_REMOVED lines=8> */
[----:B------:R-:W-:Y:S01]  /*0650*/  NOP ;  /* 0x0000000000007918 */ /* 0x000fe20000000000 */
.L_x_9:
[----:B------:R-:W2:Y:S01]  /*0660*/  SHFL.IDX PT, R2, R181, RZ, 0x1f ;  /* 0x00001fffb5027589 */ /* 0x000ea200000e0000 */
[----:B------:R-:W-:Y:S01]  /*0670*/  NOP ;  /* 0x0000000000007918 */ /* 0x000fe20000000000 */
[----:B--2---:R-:W-:-:S13]  /*0680*/  ISETP.NE.AND P0, PT, R2, 0x1, PT ;  /* 0x000000010200780c */ /* 0x004fda0003f05270 */
[----:B------:R-:W-:Y:S05]  /*0690*/  @P0 BRA `(.L_x_10) ;  /* 0x0000000000400947 */ /* 0x000fea0003800000 */
[----:B---3--:R-:W2:Y:S01]  /*06a0*/  S2UR UR6, SR_CgaCtaId ;  /* 0x00000000000679c3 */ /* 0x008ea20000008800 */
[----:B------:R-:W-:Y:S01]  /*06b0*/  UMOV UR7, 0x400 ;  /* 0x0000040000077882 */ /* 0x000fe20000000000 */
[----:B------:R-:W-:Y:S01]  /*06c0*/  UMOV UR5, 0x20 ;  /* 0x0000002000057882 */ /* 0x000fe20000000000 */
[----:B------:R-:W-:Y:S01]  /*06d0*/  UMOV UR4, 0x80 ;  /* 0x0000008000047882 */ /* 0x000fe20000000000 */
[----:B------:R-:W-:-:S04]  /*06e0*/  UIADD3 UR10, UPT, UPT, -UR5, 0x100000, URZ ;  /* 0x00100000050a7890 */ /* 0x000fc8000fffe1ff */
[----:B------:R-:W-:Y:S02]  /*06f0*/  USHF.L.U32 UR11, UR10, 0xb, URZ ;  /* 0x0000000b0a0b7899 */ /* 0x000fe400080006ff */
[----:B------:R-:W-:Y:S02]  /*0700*/  USHF.L.U32 UR10, UR10, 0x1, URZ ;  /* 0x000000010a0a7899 */ /* 0x000fe400080006ff */
[----:B------:R-:W-:-:S04]  /*0710*/  UIADD3 UR4, UPT, UPT, -UR4, 0x100000, URZ ;  /* 0x0010000004047890 */ /* 0x000fc8000fffe1ff */
[----:B------:R-:W-:Y:S02]  /*0720*/  USHF.L.U32 UR5, UR4, 0xb, URZ ;  /* 0x0000000b04057899 */ /* 0x000fe400080006ff */
[----:B------:R-:W-:Y:S01]  /*0730*/  USHF.L.U32 UR4, UR4, 0x1, URZ ;  /* 0x0000000104047899 */ /* 0x000fe200080006ff */
[----:B------:R-:W-:Y:S01]  /*0740*/  ELECT P0, URZ, PT ;  /* 0x0000000000ff782f */ /* 0x000fe20003800000 */
[----:B--2---:R-:W-:Y:S01]  /*0750*/  ULEA UR6, UR6, UR7, 0x18 ;  /* 0x0000000706067291 */ /* 0x004fe2000f8ec0ff */
[----:B------:R-:W2:Y:S11]  /*0760*/  FENCE.VIEW.ASYNC.S ;  /* 0x00000000000073c6 */ /* 0x000eb60000000000 */
[----:B--2---:R2:W3:Y:S01]  /*0770*/  SYNCS.EXCH.64 URZ, [UR6+0x50], UR10 ;  /* 0x0000500a06ff75b2 */ /* 0x0044e20008000100 */
[----:B------:R2:W1:Y:S01]  /*0780*/  SYNCS.EXCH.64 URZ, [UR6+0x58], UR4 ;  /* 0x0000580406ff75b2 */ /* 0x0004620008000100 */
[----:B------:R-:W-:Y:S01]  /*0790*/  NOP ;  /* 0x0000000000007918 */ /* 0x000fe20000000000 */
.L_x_10:
[----:B------:R-:W4:Y:S01]  /*07a0*/  SHFL.IDX PT, R2, R181, RZ, 0x1f ;  /* 0x00001fffb5027589 */ /* 0x000f2200000e0000 */
[----:B------:R-:W-:Y:S01]  /*07b0*/  NOP ;  /* 0x0000000000007918 */ /* 0x000fe20000000000 */
[----:B----4-:R-:W-:-:S13]  /*07c0*/  ISETP.NE.AND P0, PT, R2, 0x3, PT ;  /* 0x000000030200780c */ /* 0x010fda0003f05270 */
[----:B------:R-:W-:Y:S05]  /*07d0*/  @P0 BRA `(.L_x_11) ;  /* 0x0000000000300947 */ /* 0x000fea0003800000 */
[----:B--23--:R-:W2:Y:S01]  /*07e0*/  S2UR UR5, SR_CgaCtaId ;  /* 0x00000000000579c3 */ /* 0x00cea20000008800 */
[----:B------:R-:W-:Y:S01]  /*07f0*/  UMOV UR6, 0x400 ;  /* 0x0000040000067882 */ /* 0x000fe20000000000 */
[----:B------:R-:W-:Y:S01]  /*0800*/  UMOV UR4, 0x20 ;  /* 0x0000002000047882 */ /* 0x000fe20000000000 */
[----:B------:R-:W-:Y:S01]  /*0810*/  ELECT P0, URZ, PT ;  /* 0x0000000000ff782f */ /* 0x000fe20003800000 */
[----:B--2---:R-:W-:Y:S02]  /*0820*/  ULEA UR5, UR5, UR6, 0x18 ;  /* 0x0000000605057291 */ /* 0x004fe4000f8ec0ff */
[----:B------:R-:W-:-:S04]  /*0830*/  UIADD3 UR6, UPT, UPT, -UR4, 0x100000, URZ ;  /* 0x0010000004067890 */ /* 0x000fc8000fffe1ff */
[----:B------:R-:W-:Y:S02]  /*0840*/  USHF.L.U32 UR7, UR6, 0xb, URZ ;  /* 0x0000000b06077899 */ /* 0x000fe400080006ff */
[----:B------:R-:W-:Y:S01]  /*0850*/  USHF.L.U32 UR6, UR6, 0x1, URZ ;  /* 0x0000000106067899 */ /* 0x000fe200080006ff */
[----:B------:R-:W2:Y:S11]  /*0860*/  FENCE.VIEW.ASYNC.S ;  /* 0x00000000000073c6 */ /* 0x000eb60000000000 */
[----:B--2---:R4:W2:Y:S01]  /*0870*/  SYNCS.EXCH.64 URZ, [UR5+0x60], UR6 ;  /* 0x0000600605ff75b2 */ /* 0x0048a20008000100 */
[----:B------:R4:W3:Y:S02]  /*0880*/  SYNCS.EXCH.64 URZ, [UR5+0x68], UR6 ;  /* 0x0000680605ff75b2 */ /* 0x0008e40008000100 */
[----:B----4-:R-:W-:Y:S01]  /*0890*/  NOP ;  /* 0x0000000000007918 */ /* 0x010fe20000000000 */
.L_x_11:
[----:B------:R-:W4:Y:S01]  /*08a0*/  SHFL.IDX PT, R2, R181, RZ, 0x1f ;  /* 0x00001fffb5027589 */ /* 0x000f2200000e0000 */
[----:B------:R-:W-:Y:S01]  /*08b0*/  NOP ;  /* 0x0000000000007918 */ /* 0x000fe20000000000 */
[----:B----4-:R-:W-:-:S13]  /*08c0*/  ISETP.NE.AND P0, PT, R2, 0x4, PT ;  /* 0x000000040200780c */ /* 0x010fda0003f05270 */
[----:B------:R-:W-:Y:S05]  /*08d0*/  @P0 BRA `(.L_x_12) ;  /* 0x00000000004c0947 */ /* 0x000fea0003800000 */
[----:B--23--:R-:W2:Y:S01]  /*08e0*/  S2UR UR5, SR_CgaCtaId ;  /* 0x00000000000579c3 */ /* 0x00cea20000008800 */
[----:B------:R-:W-:Y:S01]  /*08f0*/  UMOV UR7, 0x100 ;  /* 0x0000010000077882 */ /* 0x000fe20000000000 */
[----:B------:R-:W-:Y:S01]  /*0900*/  UMOV UR6, 0x400 ;  /* 0x0000040000067882 */ /* 0x000fe20000000000 */
[----:B------:R-:W-:Y:S01]  /*0910*/  USEL UR7, UR7, 0xe0, UP2 ;  /* 0x000000e007077887 */ /* 0x000fe20009000000 */
[----:B------:R-:W-:Y:S01]  /*0920*/  UMOV UR4, 0x1 ;  /* 0x0000000100047882 */ /* 0x000fe20000000000 */
[----:B------:R-:W-:Y:S01]  /*0930*/  ELECT P0, URZ, PT ;  /* 0x0000000000ff782f */ /* 0x000fe20003800000 */
[----:B------:R-:W-:-:S04]  /*0940*/  UIADD3 UR10, UPT, UPT, -UR4, 0x100000, URZ ;  /* 0x00100000040a7890 */ /* 0x000fc8000fffe1ff */
[----:B------:R-:W-:Y:S02]  /*0950*/  USHF.L.U32 UR11, UR10, 0xb, URZ ;  /* 0x0000000b0a0b7899 */ /* 0x000fe400080006ff */
[----:B------:R-:W-:Y:S02]  /*0960*/  USHF.L.U32 UR10, UR10, 0x1, URZ ;  /* 0x000000010a0a7899 */ /* 0x000fe400080006ff */
[----:B--2---:R-:W-:Y:S02]  /*0970*/  ULEA UR5, UR5, UR6, 0x18 ;  /* 0x0000000605057291 */ /* 0x004fe4000f8ec0ff */
[----:B------:R-:W-:-:S04]  /*0980*/  UIADD3 UR6, UPT, UPT, -UR7, 0x100000, URZ ;  /* 0x0010000007067890 */ /* 0x000fc8000fffe1ff */
[----:B------:R-:W-:Y:S02]  /*0990*/  USHF.L.U32 UR7, UR6, 0xb, URZ ;  /* 0x0000000b06077899 */ /* 0x000fe400080006ff */
[----:B------:R-:W-:Y:S01]  /*09a0*/  USHF.L.U32 UR6, UR6, 0x1, URZ ;  /* 0x0000000106067899 */ /* 0x000fe200080006ff */
[----:B------:R-:W2:Y:S03]  /*09b0*/  FENCE.VIEW.ASYNC.S ;  /* 0x00000000000073c6 */ /* 0x000ea60000000000 */
[----:B--2---:R4:W2:Y:S08]  /*09c0*/  SYNCS.EXCH.64 URZ, [UR5+0x70], UR10 ;  /* 0x0000700a05ff75b2 */ /* 0x0048b00008000100 */
[----:B------:R4:W3:Y:S01]  /*09d0*/  SYNCS.EXCH.64 URZ, [UR5+0x80], UR6 ;  /* 0x0000800605ff75b2 */ /* 0x0008e20008000100 */
[----:B------:R4:W1:Y:S01]  /*09e0*/  SYNCS.EXCH.64 URZ, [UR5+0x78], UR10 ;  /* 0x0000780a05ff75b2 */ /* 0x0008620008000100 */
[----:B------:R4:W1:Y:S02]  /*09f0*/  SYNCS.EXCH.64 URZ, [UR5+0x88], UR6 ;  /* 0x0000880605ff75b2 */ /* 0x0008640008000100 */
[----:B----4-:R-:W-:Y:S01]  /*0a00*/  NOP ;  /* 0x0000000000007918 */ /* 0x010fe20000000000 */
.L_x_12:
[----:B------:R-:W4:Y:S01]  /*0a10*/  SHFL.IDX PT, R2, R181, RZ, 0x1f ;  /* 0x00001fffb5027589 */ /* 0x000f2200000e0000 */
[----:B------:R-:W-:Y:S01]  /*0a20*/  NOP ;  /* 0x0000000000007918 */ /* 0x000fe20000000000 */
[----:B----4-:R-:W-:-:S13]  /*0a30*/  ISETP.NE.AND P0, PT, R2, 0x5, PT ;  /* 0x000000050200780c */ /* 0x010fda0003f05270 */
[----:B------:R-:W-:Y:S05]  /*0a40*/  @P0 BRA `(.L_x_13) ;  /* 0x0000000000580947 */ /* 0x000fea0003800000 */
[----:B--23--:R-:W2:Y:S01]  /*0a50*/  S2UR UR6, SR_CgaCtaId ;  /* 0x00000000000679c3 */ /* 0x00cea20000008800 */
        /* <DEDUP_REMOVED lines=12> */
[----:B--2---:R4:W2:Y:S01]  /*0b20*/  SYNCS.EXCH.64 URZ, [UR6+0x90], UR10 ;  /* 0x0000900a06ff75b2 */ /* 0x0048a20008000100 */
[----:B------:R4:W3:Y:S01]  /*0b30*/  SYNCS.EXCH.64 URZ, [UR6+0xb0], UR4 ;  /* 0x0000b00406ff75b2 */ /* 0x0008e20008000100 */
[----:B------:R4:W1:Y:S01]  /*0b40*/  SYNCS.EXCH.64 URZ, [UR6+0x98], UR10 ;  /* 0x0000980a06ff75b2 */ /* 0x0008620008000100 */
[----:B------:R4:W1:Y:S01]  /*0b50*/  SYNCS.EXCH.64 URZ, [UR6+0xb8], UR4 ;  /* 0x0000b80406ff75b2 */ /* 0x0008620008000100 */
[----:B------:R4:W1:Y:S01]  /*0b60*/  SYNCS.EXCH.64 URZ, [UR6+0xa0], UR10 ;  /* 0x0000a00a06ff75b2 */ /* 0x0008620008000100 */
[----:B------:R4:W1:Y:S01]  /*0b70*/  SYNCS.EXCH.64 URZ, [UR6+0xc0], UR4 ;  /* 0x0000c00406ff75b2 */ /* 0x0008620008000100 */
[----:B------:R4:W1:Y:S01]  /*0b80*/  SYNCS.EXCH.64 URZ, [UR6+0xa8], UR10 ;  /* 0x0000a80a06ff75b2 */ /* 0x0008620008000100 */
[----:B------:R4:W1:Y:S02]  /*0b90*/  SYNCS.EXCH.64 URZ, [UR6+0xc8], UR4 ;  /* 0x0000c80406ff75b2 */ /* 0x0008640008000100 */
[----:B----4-:R-:W-:Y:S01]  /*0ba0*/  NOP ;  /* 0x0000000000007918 */ /* 0x010fe20000000000 */
.L_x_13:
        /* <DEDUP_REMOVED lines=14> */
[----:B------:R4:W3:Y:S01]  /*0c90*/  SYNCS.EXCH.64 URZ, [UR5+0xe0], UR6 ;  /* 0x0000e00605ff75b2 */ /* 0x0008e20008000100 */
[----:B------:R4:W1:Y:S01]  /*0ca0*/  SYNCS.EXCH.64 URZ, [UR5+0xd8], UR6 ;  /* 0x0000d80605ff75b2 */ /* 0x0008620008000100 */
[----:B------:R4:W1:Y:S02]  /*0cb0*/  SYNCS.EXCH.64 URZ, [UR5+0xe8], UR6 ;  /* 0x0000e80605ff75b2 */ /* 0x0008640008000100 */
[----:B----4-:R-:W-:Y:S01]  /*0cc0*/  NOP ;  /* 0x0000000000007918 */ /* 0x010fe20000000000 */
.L_x_14:
[----:B--23--:R-:W2:Y:S01]  /*0cd0*/  S2UR UR5, SR_CTAID.X ;  /* 0x00000000000579c3 */ /* 0x00cea20000002500 */
[----:B------:R-:W-:-:S05]  /*0ce0*/  CS2R.32 R167, SR_CgaSize ;  /* 0x0000000000a77805 */ /* 0x000fca0000008a00 */
[----:B------:R-:W-:-:S05]  /*0cf0*/  IMAD R167, R167, -0xa0, RZ ;  /* 0xffffff60a7a77824 */ /* 0x000fca00078e02ff */
[----:B------:R-:W-:-:S14]  /*0d00*/  R2UR UR7, R167 ;  /* 0x00000000a70772ca */ /* 0x000fdc00000e0000 */
[----:B------:R-:W3:Y:S01]  /*0d10*/  LDCU UR7, c[0x0][UR7+0x2b0] ;  /* 0x00005600070777ac */ /* 0x000ee20008000800 */
[----:B------:R-:W-:Y:S01]  /*0d20*/  NOP ;  /* 0x0000000000007918 */ /* 0x000fe20000000000 */
[----:B------:R-:W-:-:S05]  /*0d30*/  CS2R.32 R167, SR_CgaSize ;  /* 0x0000000000a77805 */ /* 0x000fca0000008a00 */
[----:B------:R-:W-:-:S05]  /*0d40*/  IMAD R167, R167, -0xa0, RZ ;  /* 0xffffff60a7a77824 */ /* 0x000fca00078e02ff */
[----:B------:R-:W-:-:S14]  /*0d50*/  R2UR UR6, R167 ;  /* 0x00000000a70672ca */ /* 0x000fdc00000e0000 */
[----:B------:R-:W4:Y:S01]  /*0d60*/  LDCU UR6, c[0x0][UR6+0x2b4] ;  /* 0x00005680060677ac */ /* 0x000f220008000800 */
[----:B------:R-:W1:Y:S08]  /*0d70*/  S2UR UR4, SR_CTAID.Y ;  /* 0x00000000000479c3 */ /* 0x000e700000002600 */
[----:B------:R-:W4:Y:S01]  /*0d80*/  LDC R9, c[0x0][0xb24] ;  /* 0x0002c900ff097b82 */ /* 0x000f220000000800 */
[----:B--2---:R-:W-:-:S02]  /*0d90*/  I2FP.F32.U32 R4, UR5 ;  /* 0x0000000500047c45 */ /* 0x004fc40008201000 */
[----:B------:R-:W-:-:S05]  /*0da0*/  CS2R.32 R5, SR_CgaSize ;  /* 0x0000000000057805 */ /* 0x000fca0000008a00 */
[----:B------:R-:W-:-:S06]  /*0db0*/  IMAD R5, R5, -0xa0, RZ ;  /* 0xffffff6005057824 */ /* 0x000fcc00078e02ff */
[----:B------:R-:W2:Y:S01]  /*0dc0*/  LDC R5, c[0x0][R5+0x2a0] ;  /* 0x0000a80005057b82 */ /* 0x000ea20000000800 */
[----:B------:R-:W-:Y:S01]  /*0dd0*/  MOV R167, UR5 ;  /* 0x0000000500a77c02 */ /* 0x000fe20008000f00 */
[----:B---3--:R-:W-:Y:S01]  /*0de0*/  FMUL R4, R4, UR7 ;  /* 0x0000000704047c20 */ /* 0x008fe20008400000 */
[----:B-1----:R-:W-:Y:S02]  /*0df0*/  I2FP.F32.U32 R2, UR4 ;  /* 0x0000000400027c45 */ /* 0x002fe40008201000 */
[----:B------:R-:W-:-:S05]  /*0e00*/  CS2R.32 R3, SR_CgaSize ;  /* 0x0000000000037805 */ /* 0x000fca0000008a00 */
[----:B------:R-:W-:-:S06]  /*0e10*/  IMAD R3, R3, -0xa0, RZ ;  /* 0xffffff6003037824 */ /* 0x000fcc00078e02ff */
[----:B------:R-:W1:Y:S01]  /*0e20*/  LDC R3, c[0x0][R3+0x2a4] ;  /* 0x0000a90003037b82 */ /* 0x000e620000000800 */
[----:B------:R-:W3:Y:S01]  /*0e30*/  F2I.U32.TRUNC.NTZ R166, R4 ;  /* 0x0000000400a67305 */ /* 0x000ee2000020f000 */
[----:B------:R-:W-:Y:S01]  /*0e40*/  MOV R165, UR4 ;  /* 0x0000000400a57c02 */ /* 0x000fe20008000f00 */
[----:B----4-:R-:W-:-:S05]  /*0e50*/  FMUL R2, R2, UR6 ;  /* 0x0000000602027c20 */ /* 0x010fca0008400000 */
[----:B------:R-:W-:Y:S01]  /*0e60*/  BAR.SYNC.DEFER_BLOCKING 0x0 ;  /* 0x0000000000007b1d */ /* 0x000fe20000010000 */
[----:B------:R-:W-:-:S05]  /*0e70*/  ISETP.GE.AND P0, PT, R9, 0x1, PT ;  /* 0x000000010900780c */ /* 0x000fca0003f06270 */
[----:B------:R-:W4:Y:S02]  /*0e80*/  F2I.U32.TRUNC.NTZ R164, R2 ;  /* 0x0000000200a47305 */ /* 0x000f24000020f000 */
[----:B------:R-:W1:Y:S01]  /*0e90*/  S2UR UR36, SR_CTAID.Z ;  /* 0x00000000002479c3 */ /* 0x000e620000002700 */
[----:B---3--:R-:W-:-:S05]  /*0ea0*/  IADD3 R166, PT, PT, -R166, RZ, RZ ;  /* 0x000000ffa6a67210 */ /* 0x008fca0007ffe1ff */
[----:B--2---:R-:W-:Y:S01]  /*0eb0*/  IMAD R166, R5, R166, UR5 ;  /* 0x0000000505a67e24 */ /* 0x004fe2000f8e02a6 */
[----:B----4-:R-:W-:-:S05]  /*0ec0*/  IADD3 R164, PT, PT, -R164, RZ, RZ ;  /* 0x000000ffa4a47210 */ /* 0x010fca0007ffe1ff */
[----:B-1----:R-:W-:Y:S01]  /*0ed0*/  IMAD R164, R3, R164, UR4 ;  /* 0x0000000403a47e24 */ /* 0x002fe2000f8e02a4 */
[----:B------:R-:W-:Y:S06]  /*0ee0*/  @!P0 BRA `(.L_x_15) ;  /* 0x0000000000b88947 */ /* 0x000fec0003800000 */
[----:B------:R-:W1:Y:S01]  /*0ef0*/  LDC.64 R4, c[0x0][0xb18] ;  /* 0x0002c600ff047b82 */ /* 0x000e620000000a00 */
[----:B------:R-:W-:-:S07]  /*0f00*/  ISETP.NE.AND P0, PT, R9, 0x1, PT ;  /* 0x000000010900780c */ /* 0x000fce0003f05270 */
[----:B------:R-:W2:Y:S08]  /*0f10*/  LDC R10, c[0x0][0xb0c] ;  /* 0x0002c300ff0a7b82 */ /* 0x000eb00000000800 */
[----:B------:R-:W3:Y:S08]  /*0f20*/  LDC R11, c[0x0][0x370] ;  /* 0x0000dc00ff0b7b82 */ /* 0x000ef00000000800 */
[----:B------:R-:W4:Y:S01]  /*0f30*/  LDC R12, c[0x0][0x374] ;  /* 0x0000dd00ff0c7b82 */ /* 0x000f220000000800 */
[----:B-1----:R-:W-:-:S07]  /*0f40*/  ISETP.NE.AND P1, PT, R4, 0x1, PT ;  /* 0x000000010400780c */ /* 0x002fce0003f25270 */
[----:B------:R-:W3:Y:S01]  /*0f50*/  LDC.64 R6, c[0x0][0xb10] ;  /* 0x0002c400ff067b82 */ /* 0x000ee20000000a00 */
[----:B--2---:R-:W-:-:S07]  /*0f60*/  ISETP.NE.AND P2, PT, R10, 0x1, PT ;  /* 0x000000010a00780c */ /* 0x004fce0003f45270 */
[----:B------:R-:W1:Y:S08]  /*0f70*/  LDC R8, c[0x0][0xb20] ;  /* 0x0002c800ff087b82 */ /* 0x000e700000000800 */
[----:B------:R-:W2:Y:S01]  /*0f80*/  LDC.64 R2, c[0x0][0xb28] ;  /* 0x0002ca00ff027b82 */ /* 0x000ea20000000a00 */
[----:B----4-:R-:W-:-:S04]  /*0f90*/  IMAD.HI.U32 R13, R12, R5, RZ ;  /* 0x000000050c0d7227 */ /* 0x010fc800078e00ff */
[----:B------:R-:W-:-:S04]  /*0fa0*/  IMAD.HI.U32 R5, R165, R5, RZ ;  /* 0x00000005a5057227 */ /* 0x000fc800078e00ff */
[----:B---3--:R-:W-:-:S04]  /*0fb0*/  IMAD.HI.U32 R14, R11, R6, RZ ;  /* 0x000000060b0e7227 */ /* 0x008fc800078e00ff */
[----:B------:R-:W-:Y:S01]  /*0fc0*/  IMAD.HI.U32 R16, R167, R6, RZ ;  /* 0x00000006a7107227 */ /* 0x000fe200078e00ff */
[-C--:B------:R-:W-:Y:S02]  /*0fd0*/  @P2 SHF.R.U32.HI R11, RZ, R7.reuse, R14 ;  /* 0x00000007ff0b2219 */ /* 0x080fe4000001160e */
[-C--:B-1----:R-:W-:Y:S02]  /*0fe0*/  @P1 SHF.R.U32.HI R12, RZ, R8.reuse, R13 ;  /* 0x00000008ff0c1219 */ /* 0x082fe4000001160d */
[----:B------:R-:W-:Y:S02]  /*0ff0*/  SHF.R.U32.HI R8, RZ, R8, R5 ;  /* 0x00000008ff087219 */ /* 0x000fe40000011605 */
[----:B------:R-:W-:Y:S02]  /*1000*/  SHF.R.U32.HI R16, RZ, R7, R16 ;  /* 0x00000007ff107219 */ /* 0x000fe40000011610 */
[----:B------:R-:W-:Y:S01]  /*1010*/  SEL R5, R165, R8, !P1 ;  /* 0x00000008a5057207 */ /* 0x000fe20004800000 */
[----:B--2---:R-:W-:Y:S01]  /*1020*/  IMAD.HI.U32 R14, R12, R2, RZ ;  /* 0x000000020c0e7227 */ /* 0x004fe200078e00ff */
[----:B------:R-:W-:-:S03]  /*1030*/  SEL R7, R167, R16, !P2 ;  /* 0x00000010a7077207 */ /* 0x000fc60005000000 */
[----:B------:R-:W-:Y:S01]  /*1040*/  IMAD.HI.U32 R6, R11, R2, RZ ;  /* 0x000000020b067227 */ /* 0x000fe200078e00ff */
[----:B------:R-:W-:-:S04]  /*1050*/  @P0 SHF.R.U32.HI R12, RZ, R3, R14 ;  /* 0x00000003ff0c0219 */ /* 0x000fc8000001160e */
[----:B------:R-:W-:Y:S01]  /*1060*/  @P0 SHF.R.U32.HI R11, RZ, R3, R6 ;  /* 0x00000003ff0b0219 */ /* 0x000fe20000011606 */
[----:B------:R-:W-:-:S04]  /*1070*/  IMAD R12, R12, R9, RZ ;  /* 0x000000090c0c7224 */ /* 0x000fc800078e02ff */
[----:B------:R-:W-:Y:S01]  /*1080*/  IMAD R6, R11, R9, RZ ;  /* 0x000000090b067224 */ /* 0x000fe200078e02ff */
[----:B------:R-:W-:-:S04]  /*1090*/  ISETP.GE.AND P1, PT, R5, R12, PT ;  /* 0x0000000c0500720c */ /* 0x000fc80003f26270 */
[----:B------:R-:W-:Y:S01]  /*10a0*/  ISETP.GE.OR P1, PT, R7, R6, P1 ;  /* 0x000000060700720c */ /* 0x000fe20000f26670 */
[----:B------:R-:W-:-:S05]  /*10b0*/  IMAD.HI.U32 R6, R5, R2, RZ ;  /* 0x0000000205067227 */ /* 0x000fca00078e00ff */
[----:B------:R-:W-:-:S04]  /*10c0*/  SHF.R.U32.HI R6, RZ, R3, R6 ;  /* 0x00000003ff067219 */ /* 0x000fc80000011606 */
[----:B------:R-:W-:-:S03]  /*10d0*/  SEL R6, R5, R6, !P0 ;  /* 0x0000000605067207 */ /* 0x000fc60004000000 */
[----:B------:R-:W-:Y:S01]  /*10e0*/  @!P1 IMAD.HI.U32 R8, R7, R2, RZ ;  /* 0x0000000207089227 */ /* 0x000fe200078e00ff */
[----:B------:R-:W-:-:S04]  /*10f0*/  IADD3 R2, PT, PT, -R6, RZ, RZ ;  /* 0x000000ff06027210 */ /* 0x000fc80007ffe1ff */
[----:B------:R-:W-:Y:S01]  /*1100*/  @!P1 SHF.R.U32.HI R8, RZ, R3, R8 ;  /* 0x00000003ff089219 */ /* 0x000fe20000011608 */
[----:B------:R-:W-:-:S03]  /*1110*/  IMAD R2, R9, R2, R5 ;  /* 0x0000000209027224 */ /* 0x000fc600078e0205 */
[----:B------:R-:W-:Y:S02]  /*1120*/  @!P1 SEL R3, R7, R8, !P0 ;  /* 0x0000000807039207 */ /* 0x000fe40004000000 */
[----:B------:R-:W-:-:S03]  /*1130*/  IADD3 R8, PT, PT, -R5, RZ, RZ ;  /* 0x000000ff05087210 */ /* 0x000fc60007ffe1ff */
[--C-:B------:R-:W-:Y:S02]  /*1140*/  @!P1 IMAD.IADD R6, R6, 0x1, -R3.reuse ;  /* 0x0000000106069824 */ /* 0x100fe400078e0a03 */
[----:B------:R-:W-:Y:S01]  /*1150*/  @!P1 IMAD R3, R2, R11, R3 ;  /* 0x0000000b02039224 */ /* 0x000fe200078e0203 */
[----:B------:R-:W-:Y:S01]  /*1160*/  IADD3 R2, PT, PT, -R7, RZ, RZ ;  /* 0x000000ff07027210 */ /* 0x000fe20007ffe1ff */
[----:B------:R-:W-:Y:S02]  /*1170*/  @!P1 IMAD R5, R6, R9, R7 ;  /* 0x0000000906059224 */ /* 0x000fe400078e0207 */
[----:B------:R-:W-:Y:S02]  /*1180*/  IMAD R8, R4, R8, R165 ;  /* 0x0000000804087224 */ /* 0x000fe400078e02a5 */
[----:B------:R-:W-:Y:S02]  /*1190*/  @!P1 IMAD.MOV.U32 R7, RZ, RZ, R3 ;  /* 0x000000ffff079224 */ /* 0x000fe400078e0003 */
[----:B------:R-:W-:-:S02]  /*11a0*/  IMAD R2, R10, R2, R167 ;  /* 0x000000020a027224 */ /* 0x000fc400078e02a7 */
[----:B------:R-:W-:Y:S02]  /*11b0*/  IMAD R165, R5, R4, R8 ;  /* 0x0000000405a57224 */ /* 0x000fe400078e0208 */
[----:B------:R-:W-:Y:S02]  /*11c0*/  IMAD R167, R7, R10, R2 ;  /* 0x0000000a07a77224 */ /* 0x000fe400078e0202 */
.L_x_15:
[----:B------:R-:W1:Y:S01]  /*11d0*/  LDCU UR4, c[0x0][0xb30] ;  /* 0x00016600ff0477ac */ /* 0x000e620008000800 */
[----:B------:R-:W2:Y:S08]  /*11e0*/  S2UR UR37, SR_CgaCtaId ;  /* 0x00000000002579c3 */ /* 0x000eb00000008800 */
[----:B------:R-:W3:Y:S01]  /*11f0*/  LDC R72, c[0x0][0xb24] ;  /* 0x0002c900ff487b82 */ /* 0x000ee20000000800 */
[----:B-1----:R-:W-:-:S09]  /*1200*/  UISETP.NE.AND UP1, UPT, UR4, 0x1, UPT ;  /* 0x000000010400788c */ /* 0x002fd2000bf25270 */
[----:B--2---:R-:W-:Y:S05]  /*1210*/  BRA.U UP1, `(.L_x_16) ;  /* 0x0000000101407547 */ /* 0x004fea000b800000 */
[----:B------:R-:W1:Y:S08]  /*1220*/  LDC.64 R4, c[0x0][0xb10] ;  /* 0x0002c400ff047b82 */ /* 0x000e700000000a00 */
[----:B------:R-:W2:Y:S08]  /*1230*/  LDC.64 R2, c[0x0][0xb18] ;  /* 0x0002c600ff027b82 */ /* 0x000eb00000000a00 */
[----:B------:R-:W4:Y:S08]  /*1240*/  LDC R6, c[0x0][0xb20] ;  /* 0x0002c800ff067b82 */ /* 0x000f300000000800 */
[----:B------:R-:W3:Y:S01]  /*1250*/  LDC R8, c[0x0][0xb0c] ;  /* 0x0002c300ff087b82 */ /* 0x000ee20000000800 */
[----:B-1----:R-:W-:-:S05]  /*1260*/  IMAD.HI.U32 R4, R167, R4, RZ ;  /* 0x00000004a7047227 */ /* 0x002fca00078e00ff */
[----:B------:R-:W-:Y:S01]  /*1270*/  SHF.R.U32.HI R4, RZ, R5, R4 ;  /* 0x00000005ff047219 */ /* 0x000fe20000011604 */
[----:B--2---:R-:W-:Y:S01]  /*1280*/  IMAD.HI.U32 R3, R165, R3, RZ ;  /* 0x00000003a5037227 */ /* 0x004fe200078e00ff */
[----:B------:R-:W-:-:S04]  /*1290*/  ISETP.NE.AND P0, PT, R2, 0x1, PT ;  /* 0x000000010200780c */ /* 0x000fc80003f05270 */
[----:B----4-:R-:W-:-:S04]  /*12a0*/  SHF.R.U32.HI R6, RZ, R6, R3 ;  /* 0x00000006ff067219 */ /* 0x010fc80000011603 */
[----:B------:R-:W-:Y:S02]  /*12b0*/  SEL R3, R165, R6, !P0 ;  /* 0x00000006a5037207 */ /* 0x000fe40004000000 */
[----:B---3--:R-:W-:-:S04]  /*12c0*/  ISETP.NE.AND P1, PT, R8, 0x1, PT ;  /* 0x000000010800780c */ /* 0x008fc80003f25270 */
[----:B------:R-:W-:-:S05]  /*12d0*/  SEL R4, R167, R4, !P1 ;  /* 0x00000004a7047207 */ /* 0x000fca0004800000 */
[----:B------:R-:W-:Y:S02]  /*12e0*/  IMAD.IADD R5, R3, 0x1, -R4 ;  /* 0x0000000103057824 */ /* 0x000fe400078e0a04 */
[----:B------:R-:W-:Y:S02]  /*12f0*/  IMAD.IADD R3, R4, 0x1, -R3 ;  /* 0x0000000104037824 */ /* 0x000fe400078e0a03 */
[----:B------:R-:W-:Y:S02]  /*1300*/  IMAD R167, R5, R8, R167 ;  /* 0x0000000805a77224 */ /* 0x000fe400078e02a7 */
[----:B------:R-:W-:-:S07]  /*1310*/  IMAD R165, R3, R2, R165 ;  /* 0x0000000203a57224 */ /* 0x000fce00078e02a5 */
.L_x_16:
[----:B------:R-:W-:Y:S01]  /*1320*/  BAR.SYNC.DEFER_BLOCKING 0x0 ;  /* 0x0000000000007b1d */ /* 0x000fe20000010000 */
[----:B------:R-:W-:Y:S01]  /*1330*/  UISETP.NE.AND UP1, UPT, UR8, 0x2, UPT ;  /* 0x000000020800788c */ /* 0x000fe2000bf25270 */
[----:B------:R-:W-:Y:S02]  /*1340*/  ISETP.NE.OR P5, PT, R0, 0x2, !P5 ;  /* 0x000000020000780c */ /* 0x000fe40006fa5670 */
[----:B------:R-:W-:-:S06]  /*1350*/  LOP3.LUT R2, R176, 0x1f, RZ, 0xc0, !PT ;  /* 0x0000001fb0027812 */ /* 0x000fcc00078ec0ff */
[----:B------:R-:W-:Y:S05]  /*1360*/  BRA.U UP1, `(.L_x_17) ;  /* 0x0000001101847547 */ /* 0x000fea000b800000 */
[----:B------:R-:W1:Y:S01]  /*1370*/  LDCU UR13, c[0x0][0x38c] ;  /* 0x00007180ff0d77ac */ /* 0x000e620008000800 */
[----:B------:R-:W2:Y:S01]  /*1380*/  LDC R9, c[0x0][0x370] ;  /* 0x0000dc00ff097b82 */ /* 0x000ea20000000800 */
[----:B------:R-:W-:Y:S01]  /*1390*/  PLOP3.LUT P1, PT, PT, PT, UP2, 0x80, 0x8 ;  /* 0x000000000008781c */ /* 0x000fe20003f2f028 */
[----:B------:R-:W-:Y:S01]  /*13a0*/  HFMA2 R12, -RZ, RZ, 0, 0 ;  /* 0x00000000ff0c7431 */ /* 0x000fe200000001ff */
[----:B------:R-:W-:Y:S01]  /*13b0*/  ISETP.EQ.OR P4, PT, R2, RZ, P5 ;  /* 0x000000ff0200720c */ /* 0x000fe20002f82670 */
[----:B------:R-:W-:Y:S01]  /*13c0*/  IMAD.MOV.U32 R15, RZ, RZ, 0x1 ;  /* 0x00000001ff0f7424 */ /* 0x000fe200078e00ff */
[----:B------:R-:W-:Y:S01]  /*13d0*/  PLOP3.LUT P1, PT, P1, PT, PT, 0x8, 0x80 ;  /* 0x000000000080781c */ /* 0x000fe20000f2e170 */
[----:B------:R-:W-:Y:S01]  /*13e0*/  IMAD.MOV.U32 R14, RZ, RZ, RZ ;  /* 0x000000ffff0e7224 */ /* 0x000fe200078e00ff */
[----:B------:R-:W-:Y:S01]  /*13f0*/  MOV R8, 0x1 ;  /* 0x0000000100087802 */ /* 0x000fe20000000f00 */
[----:B------:R-:W4:Y:S01]  /*1400*/  LDC R0, c[0x0][0x374] ;  /* 0x0000dd00ff007b82 */ /* 0x000f220000000800 */
[----:B------:R-:W-:Y:S01]  /*1410*/  IMAD.MOV.U32 R10, RZ, RZ, RZ ;  /* 0x000000ffff0a7224 */ /* 0x000fe200078e00ff */
[----:B------:R-:W2:Y:S01]  /*1420*/  LDCU.64 UR22, c[0x0][0x348] ;  /* 0x00006900ff1677ac */ /* 0x000ea20008000a00 */
[----:B------:R-:W-:Y:S01]  /*1430*/  UMOV UR6, URZ ;  /* 0x000000ff00067c82 */ /* 0x000fe20008000000 */
[----:B-1----:R-:W-:-:S04]  /*1440*/  UIADD3 UR5, UPT, UPT, UR13, 0x7f, URZ ;  /* 0x0000007f0d057890 */ /* 0x002fc8000fffe0ff */
[----:B------:R-:W-:-:S04]  /*1450*/  USHF.R.S32.HI UR4, URZ, 0x1f, UR5 ;  /* 0x0000001fff047899 */ /* 0x000fc80008011405 */
[----:B------:R-:W-:-:S04]  /*1460*/  ULEA.HI UR4, UR4, UR5, URZ, 0x7 ;  /* 0x0000000504047291 */ /* 0x000fc8000f8f38ff */
[----:B------:R-:W-:Y:S02]  /*1470*/  USHF.R.S32.HI UR15, URZ, 0x7, UR4 ;  /* 0x00000007ff0f7899 */ /* 0x000fe40008011404 */
[----:B------:R-:W-:Y:S02]  /*1480*/  UIADD3 UR4, UPT, UPT, UR13, -0x1, URZ ;  /* 0xffffffff0d047890 */ /* 0x000fe4000fffe0ff */
[----:B------:R-:W-:Y:S02]  /*1490*/  UISETP.LT.U32.AND UP0, UPT, UR15, 0x5, UPT ;  /* 0x000000050f00788c */ /* 0x000fe4000bf01070 */
[----:B------:R-:W-:Y:S02]  /*14a0*/  UISETP.GE.U32.AND UP1, UPT, UR4, -0xff, UPT ;  /* 0xffffff010400788c */ /* 0x000fe4000bf26070 */
[----:B------:R-:W-:Y:S02]  /*14b0*/  USEL UR14, UR15, 0x5, UP0 ;  /* 0x000000050f0e7887 */ /* 0x000fe40008000000 */
[----:B------:R-:W-:-:S02]  /*14c0*/  UIADD3 UR13, UPT, UPT, UR13, 0xfe, URZ ;  /* 0x000000fe0d0d7890 */ /* 0x000fc4000fffe0ff */
[----:B------:R-:W-:Y:S02]  /*14d0*/  UIADD3 UR5, UPT, UPT, UR14, -0x1, URZ ;  /* 0xffffffff0e057890 */ /* 0x000fe4000fffe0ff */
[----:B------:R-:W-:-:S03]  /*14e0*/  UIADD3 UR7, UPT, UPT, UR15, -UR14, URZ ;  /* 0x8000000e0f077290 */ /* 0x000fc6000fffe0ff */
[----:B------:R-:W-:-:S04]  /*14f0*/  @UP1 UIADD3 UR5, UPT, UPT, UR14, URZ, URZ ;  /* 0x000000ff0e051290 */ /* 0x000fc8000fffe0ff */
[----:B--2---:R-:W-:-:S12]  /*1500*/  UIADD3 UR5, UPT, UPT, UR5, 0x1, URZ ;  /* 0x0000000105057890 */ /* 0x004fd8000fffe0ff */
.L_x_35:
[----:B------:R-:W-:Y:S01]  /*1510*/  UISETP.NE.AND UP0, UPT, UR37, URZ, UPT ;  /* 0x000000ff2500728c */ /* 0x000fe2000bf05270 */
[----:B------:R-:W1:Y:S08]  /*1520*/  S2UR UR37, SR_CgaCtaId ;  /* 0x00000000002579c3 */ /* 0x000e700000008800 */
[----:B------:R-:W-:Y:S05]  /*1530*/  BRA.U UP0, `(.L_x_18) ;  /* 0x0000000100347547 */ /* 0x000fea000b800000 */
[----:B------:R-:W2:Y:S01]  /*1540*/  S2R R2, SR_CgaCtaId ;  /* 0x0000000000027919 */ /* 0x000ea20000008800 */
[----:B------:R-:W-:-:S04]  /*1550*/  MOV R3, 0x400 ;  /* 0x0000040000037802 */ /* 0x000fc80000000f00 */
[----:B--2---:R-:W-:Y:S02]  /*1560*/  LEA R3, R2, R3, 0x18 ;  /* 0x0000000302037211 */ /* 0x004fe400078ec0ff */
[----:B------:R-:W-:-:S03]  /*1570*/  SHF.L.U32 R2, R8, 0x1f, RZ ;  /* 0x0000001f08027819 */ /* 0x000fc600000006ff */
[----:B------:R-:W-:-:S04]  /*1580*/  IMAD R3, R10, 0x8, R3 ;  /* 0x000000080a037824 */ /* 0x000fc800078e0203 */
[----:B------:R-:W2:Y:S02]  /*1590*/  SYNCS.PHASECHK.TRANS64.TRYWAIT P0, [R3+URZ+0xe0], R2 ;  /* 0x0000e002030075a7 */ /* 0x000ea400080011ff */
[----:B--2---:R-:W-:Y:S05]  /*15a0*/  @!P0 BRA `(.L_x_19) ;  /* 0x0000005400608947 */ /* 0x004fea0003800000 */
.L_x_96:
[----:B------:R-:W-:Y:S01]  /*15b0*/  VIADD R10, R10, 0x1 ;  /* 0x000000010a0a7836 */ /* 0x000fe20000000000 */
[----:B------:R2:W-:Y:S04]  /*15c0*/  SYNCS.ARRIVE.TRANS64.A1T0 RZ, [R3+URZ+0xd0], RZ ;  /* 0x0000d0ff03ff79a7 */ /* 0x0005e800081000ff */
[----:B------:R-:W-:-:S04]  /*15d0*/  ISETP.NE.AND P0, PT, R10, 0x2, PT ;  /* 0x000000020a00780c */ /* 0x000fc80003f05270 */
[----:B------:R-:W-:Y:S02]  /*15e0*/  SEL R10, R10, RZ, P0 ;  /* 0x000000ff0a0a7207 */ /* 0x000fe40000000000 */
[----:B--2---:R-:W-:-:S04]  /*15f0*/  SEL R3, RZ, 0x1, P0 ;  /* 0x00000001ff037807 */ /* 0x004fc80000000000 */
[----:B------:R-:W-:-:S07]  /*1600*/  LOP3.LUT R8, R8, R3, RZ, 0x3c, !PT ;  /* 0x0000000308087212 */ /* 0x000fce00078e3cff */
.L_x_18:
[----:B------:R-:W-:Y:S01]  /*1610*/  UMOV UR4, 0x400 ;  /* 0x0000040000047882 */ /* 0x000fe20000000000 */
[----:B------:R-:W-:Y:S01]  /*1620*/  SHF.L.U32 R2, R15, 0x1f, RZ ;  /* 0x0000001f0f027819 */ /* 0x000fe200000006ff */
[----:B-1----:R-:W-:Y:S01]  /*1630*/  ULEA UR4, UR37, UR4, 0x18 ;  /* 0x0000000425047291 */ /* 0x002fe2000f8ec0ff */
[----:B------:R-:W-:Y:S01]  /*1640*/  R2UR UR35, R167 ;  /* 0x00000000a72372ca */ /* 0x000fe200000e0000 */
[----:B------:R-:W-:Y:S01]  /*1650*/  UISETP.GE.U32.AND UP0, UPT, UR13, 0xff, UPT ;  /* 0x000000ff0d00788c */ /* 0x000fe2000bf06070 */
[----:B------:R-:W-:Y:S01]  /*1660*/  R2UR UR11, R165 ;  /* 0x00000000a50b72ca */ /* 0x000fe200000e0000 */
[----:B------:R-:W-:Y:S01]  /*1670*/  ULEA UR8, UR6, UR4, 0x3 ;  /* 0x0000000406087291 */ /* 0x000fe2000f8e18ff */
[----:B------:R-:W-:-:S08]  /*1680*/  UMOV UR24, URZ ;  /* 0x000000ff00187c82 */ /* 0x000fd00008000000 */
[----:B------:R1:W2:Y:S01]  /*1690*/  SYNCS.PHASECHK.TRANS64.TRYWAIT P0, [UR8+0x28], R2 ;  /* 0x00002802ff0075a7 */ /* 0x0002a20008001108 */
[----:B------:R-:W-:Y:S02]  /*16a0*/  USHF.L.U32 UR35, UR35, 0x7, URZ ;  /* 0x0000000723237899 */ /* 0x000fe400080006ff */
[----:B------:R-:W-:Y:S01]  /*16b0*/  USHF.L.U32 UR11, UR11, 0x6, URZ ;  /* 0x000000060b0b7899 */ /* 0x000fe200080006ff */
[----:B------:R-:W-:Y:S11]  /*16c0*/  BRA.U !UP0, `(.L_x_20) ;  /* 0x0000000108a87547 */ /* 0x000ff6000b800000 */
[----:B------:R-:W-:Y:S01]  /*16d0*/  UMOV UR16, URZ ;  /* 0x000000ff00107c82 */ /* 0x000fe20008000000 */
[----:B------:R-:W-:-:S05]  /*16e0*/  UMOV UR17, UR6 ;  /* 0x0000000600117c82 */ /* 0x000fca0008000000 */
.L_x_25:
[----:B-1----:R-:W-:Y:S01]  /*16f0*/  ULEA UR33, UR17, UR4, 0x3 ;  /* 0x0000000411217291 */ /* 0x002fe2000f8e18ff */
[----:B--2---:R-:W-:Y:S01]  /*1700*/  @!P5 MOV R3, 0x6000 ;  /* 0x000060000003d802 */ /* 0x004fe20000000f00 */
[----:B--2---:R-:W-:Y:S10]  /*1710*/  @P0 BRA `(.L_x_21) ;  /* 0x00000000000c0947 */ /* 0x004ff40003800000 */
[----:B------:R-:W-:-:S04]  /*1720*/  SHF.L.U32 R5, R15, 0x1f, RZ ;  /* 0x0000001f0f057819 */ /* 0x000fc800000006ff */
[----:B------:R-:W2:Y:S02]  /*1730*/  SYNCS.PHASECHK.TRANS64.TRYWAIT P0, [UR33+0x28], R5 ;  /* 0x00002805ff0075a7 */ /* 0x000ea40008001121 */
[----:B--2---:R-:W-:Y:S05]  /*1740*/  @!P0 BRA `(.L_x_22) ;  /* 0x00000054000c8947 */ /* 0x004fea0003800000 */
.L_x_21:
[----:B------:R2:W-:Y:S01]  /*1750*/  @!P5 SYNCS.ARRIVE.TRANS64 RZ, [UR33], R3 ;  /* 0x00000003ffffd9a7 */ /* 0x0005e20008000021 */
[----:B------:R-:W-:Y:S04]  /*1760*/  BSSY.RECONVERGENT B0, `(.L_x_23) ;  /* 0x0000003000007945 */ /* 0x000fe80003800200 */
[----:B------:R-:W-:Y:S05]  /*1770*/  @P4 BRA `(.L_x_24) ;  /* 0x0000000000044947 */ /* 0x000fea0003800000 */
[----:B------:R-:W-:Y:S05]  /*1780*/  BPT.TRAP 0x1 ;  /* 0x000000040000795c */ /* 0x000fea0000300000 */
.L_x_24:
[----:B------:R-:W-:Y:S05]  /*1790*/  BSYNC.RECONVERGENT B0 ;  /* 0x0000000000007941 */ /* 0x000fea0003800200 */
.L_x_23:
[----:B------:R-:W-:Y:S02]  /*17a0*/  UIADD3 UR6, UPT, UPT, UR17, 0x1, URZ ;  /* 0x0000000111067890 */ /* 0x000fe4000fffe0ff */
[----:B------:R-:W-:Y:S02]  /*17b0*/  ULEA UR32, UR17, UR4, 0xe ;  /* 0x0000000411207291 */ /* 0x000fe4000f8e70ff */
[----:B------:R-:W-:Y:S02]  /*17c0*/  UISETP.NE.AND UP0, UPT, UR6, 0x5, UPT ;  /* 0x000000050600788c */ /* 0x000fe4000bf05270 */
[----:B------:R-:W-:Y:S02]  /*17d0*/  UIADD3 UR26, UP1, UPT, UR22, 0x80, URZ ;  /* 0x00000080161a7890 */ /* 0x000fe4000ff3e0ff */
[----:B------:R-:W-:Y:S02]  /*17e0*/  USEL UR9, URZ, 0x1, UP0 ;  /* 0x00000001ff097887 */ /* 0x000fe40008000000 */
[----:B------:R-:W-:-:S02]  /*17f0*/  USEL UR6, UR6, URZ, UP0 ;  /* 0x000000ff06067287 */ /* 0x000fc40008000000 */
[----:B------:R-:W-:Y:S02]  /*1800*/  UIADD3 UR20, UP0, UPT, UR22, 0x180, URZ ;  /* 0x0000018016147890 */ /* 0x000fe4000ff1e0ff */
[----:B------:R-:W-:Y:S01]  /*1810*/  ULEA UR8, UR6, UR4, 0x3 ;  /* 0x0000000406087291 */ /* 0x000fe2000f8e18ff */
[----:B------:R-:W-:Y:S01]  /*1820*/  LOP3.LUT R15, R15, UR9, RZ, 0x3c, !PT ;  /* 0x000000090f0f7c12 */ /* 0x000fe2000f8e3cff */
[----:B------:R-:W-:Y:S02]  /*1830*/  USHF.L.U32 UR34, UR16, 0x7, URZ ;  /* 0x0000000710227899 */ /* 0x000fe400080006ff */
[----:B------:R-:W-:Y:S01]  /*1840*/  UIADD3.X UR27, UPT, UPT, URZ, UR23, URZ, UP1, !UPT ;  /* 0x00000017ff1b7290 */ /* 0x000fe20008ffe4ff */
[----:B-1----:R-:W-:Y:S01]  /*1850*/  SHF.L.U32 R2, R15, 0x1f, RZ ;  /* 0x0000001f0f027819 */ /* 0x002fe200000006ff */
[----:B------:R-:W-:Y:S02]  /*1860*/  UIADD3 UR32, UPT, UPT, UR32, 0x4400, URZ ;  /* 0x0000440020207890 */ /* 0x000fe4000fffe0ff */
[----:B------:R-:W-:Y:S01]  /*1870*/  UIADD3.X UR21, UPT, UPT, URZ, UR23, URZ, UP0, !UPT ;  /* 0x00000017ff157290 */ /* 0x000fe200087fe4ff */
[----:B------:R1:W1:Y:S01]  /*1880*/  SYNCS.PHASECHK.TRANS64.TRYWAIT P0, [UR8+0x28], R2 ;  /* 0x00002802ff0075a7 */ /* 0x0002620008001108 */
[----:B------:R-:W-:Y:S01]  /*1890*/  ULEA UR8, UR17, UR4, 0xd ;  /* 0x0000000411087291 */ /* 0x000fe2000f8e68ff */
[----:B------:R-:W-:Y:S01]  /*18a0*/  UMOV UR18, 0x0 ;  /* 0x0000000000127882 */ /* 0x000fe20000000000 */
[----:B------:R-:W-:-:S02]  /*18b0*/  UMOV UR19, 0x10000000 ;  /* 0x1000000000137882 */ /* 0x000fc40000000000 */
[----:B------:R-:W-:Y:S01]  /*18c0*/  UIADD3 UR8, UPT, UPT, UR8, 0x18400, URZ ;  /* 0x0001840008087890 */ /* 0x000fe2000fffe0ff */
[----:B------:R1:W-:Y:S01]  /*18d0*/  UTMALDG.3D [UR32], [UR26], desc[UR18] ;  /* 0x000012201a0075b4 */ /* 0x0003e20008011000 */
[----:B------:R-:W-:Y:S01]  /*18e0*/  UMOV UR12, UR36 ;  /* 0x00000024000c7c82 */ /* 0x000fe20008000000 */
[----:B------:R-:W-:Y:S01]  /*18f0*/  UMOV UR9, UR33 ;  /* 0x0000002100097c82 */ /* 0x000fe20008000000 */
[----:B------:R-:W-:Y:S01]  /*1900*/  UMOV UR10, UR34 ;  /* 0x00000022000a7c82 */ /* 0x000fe20008000000 */
[----:B------:R-:W-:Y:S01]  /*1910*/  UIADD3 UR16, UPT, UPT, UR16, 0x1, URZ ;  /* 0x0000000110107890 */ /* 0x000fe2000fffe0ff */
[----:B------:R-:W-:Y:S01]  /*1920*/  UMOV UR24, UR5 ;  /* 0x0000000500187c82 */ /* 0x000fe20008000000 */
[----:B------:R-:W-:Y:S02]  /*1930*/  UMOV UR17, UR6 ;  /* 0x0000000600117c82 */ /* 0x000fe40008000000 */
[----:B------:R1:W-:Y:S01]  /*1940*/  UTMALDG.3D [UR8], [UR20], desc[UR18] ;  /* 0x00001208140075b4 */ /* 0x0003e20008011000 */
[----:B------:R-:W-:-:S09]  /*1950*/  UISETP.NE.AND UP0, UPT, UR16, UR5, UPT ;  /* 0x000000051000728c */ /* 0x000fd2000bf05270 */
[----:B------:R-:W-:Y:S05]  /*1960*/  BRA.U UP0, `(.L_x_25) ;  /* 0xfffffffd00607547 */ /* 0x000fea000b83ffff */
.L_x_20:
[----:B-1----:R-:W-:Y:S01]  /*1970*/  ULEA UR8, UR6, UR4, 0x3 ;  /* 0x0000000406087291 */ /* 0x002fe2000f8e18ff */
[----:B------:R-:W-:Y:S01]  /*1980*/  SHF.L.U32 R2, R15, 0x1f, RZ ;  /* 0x0000001f0f027819 */ /* 0x000fe200000006ff */
[----:B------:R-:W-:Y:S01]  /*1990*/  @!P1 SYNCS.ARRIVE.TRANS64.A1T0 RZ, [UR4+0x68], RZ ;  /* 0x000068ffffff99a7 */ /* 0x000fe20008100004 */
[----:B------:R-:W-:-:S06]  /*19a0*/  UISETP.GT.AND UP0, UPT, UR15, UR14, UPT ;  /* 0x0000000e0f00728c */ /* 0x000fcc000bf04270 */
[----:B--2---:R1:W2:Y:S03]  /*19b0*/  SYNCS.PHASECHK.TRANS64.TRYWAIT P0, [UR8+0x28], R2 ;  /* 0x00002802ff0075a7 */ /* 0x0042a60008001108 */
[----:B------:R-:W-:Y:S05]  /*19c0*/  BRA.U !UP0, `(.L_x_26) ;  /* 0x0000000108ac7547 */ /* 0x000fea000b800000 */
[----:B------:R-:W-:Y:S01]  /*19d0*/  UIADD3 UR21, UPT, UPT, UR7, UR24, URZ ;  /* 0x0000001807157290 */ /* 0x000fe2000fffe0ff */
[----:B------:R-:W-:-:S11]  /*19e0*/  UMOV UR25, UR6 ;  /* 0x0000000600197c82 */ /* 0x000fd60008000000 */
.L_x_31:
[----:B-1----:R-:W-:Y:S01]  /*19f0*/  ULEA UR17, UR25, UR4, 0x3 ;  /* 0x0000000419117291 */ /* 0x002fe2000f8e18ff */
[----:B--2---:R-:W-:Y:S01]  /*1a00*/  @!P5 MOV R3, 0x6000 ;  /* 0x000060000003d802 */ /* 0x004fe20000000f00 */
[----:B--2---:R-:W-:Y:S10]  /*1a10*/  @P0 BRA `(.L_x_27) ;  /* 0x00000000000c0947 */ /* 0x004ff40003800000 */
[----:B------:R-:W-:-:S04]  /*1a20*/  SHF.L.U32 R5, R15, 0x1f, RZ ;  /* 0x0000001f0f057819 */ /* 0x000fc800000006ff */
[----:B------:R-:W2:Y:S02]  /*1a30*/  SYNCS.PHASECHK.TRANS64.TRYWAIT P0, [UR17+0x28], R5 ;  /* 0x00002805ff0075a7 */ /* 0x000ea40008001111 */
[----:B--2---:R-:W-:Y:S05]  /*1a40*/  @!P0 BRA `(.L_x_28) ;  /* 0x0000005000648947 */ /* 0x004fea0003800000 */
.L_x_27:
[----:B------:R2:W-:Y:S01]  /*1a50*/  @!P5 SYNCS.ARRIVE.TRANS64 RZ, [UR17], R3 ;  /* 0x00000003ffffd9a7 */ /* 0x0005e20008000011 */
[----:B------:R-:W-:Y:S04]  /*1a60*/  BSSY.RECONVERGENT B0, `(.L_x_29) ;  /* 0x0000003000007945 */ /* 0x000fe80003800200 */
[----:B------:R-:W-:Y:S05]  /*1a70*/  @P4 BRA `(.L_x_30) ;  /* 0x0000000000044947 */ /* 0x000fea0003800000 */
[----:B------:R-:W-:Y:S05]  /*1a80*/  BPT.TRAP 0x1 ;  /* 0x000000040000795c */ /* 0x000fea0000300000 */
.L_x_30:
[----:B------:R-:W-:Y:S05]  /*1a90*/  BSYNC.RECONVERGENT B0 ;  /* 0x0000000000007941 */ /* 0x000fea0003800200 */
.L_x_29:
        /* <DEDUP_REMOVED lines=10> */
[----:B------:R-:W-:Y:S01]  /*1b40*/  UIADD3 UR16, UPT, UPT, UR16, 0x4400, URZ ;  /* 0x0000440010107890 */ /* 0x000fe2000fffe0ff */
[----:B-1----:R-:W-:Y:S01]  /*1b50*/  SHF.L.U32 R2, R15, 0x1f, RZ ;  /* 0x0000001f0f027819 */ /* 0x002fe200000006ff */
[----:B------:R-:W-:Y:S02]  /*1b60*/  UIADD3.X UR31, UPT, UPT, URZ, UR23, URZ, UP1, !UPT ;  /* 0x00000017ff1f7290 */ /* 0x000fe40008ffe4ff */
[----:B------:R-:W-:Y:S01]  /*1b70*/  UIADD3.X UR29, UPT, UPT, URZ, UR23, URZ, UP0, !UPT ;  /* 0x00000017ff1d7290 */ /* 0x000fe200087fe4ff */
[----:B------:R1:W1:Y:S01]  /*1b80*/  SYNCS.PHASECHK.TRANS64.TRYWAIT P0, [UR8+0x28], R2 ;  /* 0x00002802ff0075a7 */ /* 0x0002620008001108 */
[----:B------:R-:W-:Y:S01]  /*1b90*/  ULEA UR8, UR25, UR4, 0xd ;  /* 0x0000000419087291 */ /* 0x000fe2000f8e68ff */
[----:B------:R-:W-:Y:S01]  /*1ba0*/  UMOV UR26, 0x0 ;  /* 0x00000000001a7882 */ /* 0x000fe20000000000 */
[----:B------:R-:W-:-:S02]  /*1bb0*/  UMOV UR27, 0x10000000 ;  /* 0x10000000001b7882 */ /* 0x000fc40000000000 */
[----:B------:R-:W-:Y:S01]  /*1bc0*/  UIADD3 UR8, UPT, UPT, UR8, 0x18400, URZ ;  /* 0x0001840008087890 */ /* 0x000fe2000fffe0ff */
[----:B------:R-:W-:Y:S01]  /*1bd0*/  UMOV UR19, UR35 ;  /* 0x0000002300137c82 */ /* 0x000fe20008000000 */
[----:B------:R-:W-:Y:S01]  /*1be0*/  UMOV UR20, UR36 ;  /* 0x0000002400147c82 */ /* 0x000fe20008000000 */
[----:B------:R-:W-:Y:S01]  /*1bf0*/  UMOV UR12, UR36 ;  /* 0x00000024000c7c82 */ /* 0x000fe20008000000 */
[----:B------:R-:W-:Y:S01]  /*1c00*/  UMOV UR9, UR17 ;  /* 0x0000001100097c82 */ /* 0x000fe20008000000 */
[----:B------:R-:W-:Y:S01]  /*1c10*/  UMOV UR10, UR18 ;  /* 0x00000012000a7c82 */ /* 0x000fe20008000000 */
[----:B------:R1:W-:Y:S01]  /*1c20*/  UTMALDG.3D [UR16], [UR30], desc[UR26] ;  /* 0x00001a101e0075b4 */ /* 0x0003e20008011000 */
[----:B------:R-:W-:Y:S01]  /*1c30*/  UIADD3 UR24, UPT, UPT, UR24, 0x1, URZ ;  /* 0x0000000118187890 */ /* 0x000fe2000fffe0ff */
[----:B------:R-:W-:-:S03]  /*1c40*/  UMOV UR25, UR6 ;  /* 0x0000000600197c82 */ /* 0x000fc60008000000 */
[----:B------:R-:W-:Y:S01]  /*1c50*/  UISETP.NE.AND UP0, UPT, UR24, UR21, UPT ;  /* 0x000000151800728c */ /* 0x000fe2000bf05270 */
[----:B------:R1:W-:Y:S08]  /*1c60*/  UTMALDG.3D [UR8], [UR28], desc[UR26] ;  /* 0x00001a081c0075b4 */ /* 0x0003f00008011000 */
[----:B------:R-:W-:Y:S05]  /*1c70*/  BRA.U UP0, `(.L_x_31) ;  /* 0xfffffffd005c7547 */ /* 0x000fea000b83ffff */
.L_x_26:
[----:B-1----:R-:W-:Y:S01]  /*1c80*/  LEA R2, R14, UR4, 0x3 ;  /* 0x000000040e027c11 */ /* 0x002fe2000f8e18ff */
[----:B------:R-:W-:Y:S01]  /*1c90*/  NOP ;  /* 0x0000000000007918 */ /* 0x000fe20000000000 */
[----:B--2---:R-:W-:Y:S02]  /*1ca0*/  SHF.L.U32 R3, R12, 0x1f, RZ ;  /* 0x0000001f0c037819 */ /* 0x004fe400000006ff */
[----:B------:R-:W-:Y:S02]  /*1cb0*/  LEA R4, R14, UR4, 0x4 ;  /* 0x000000040e047c11 */ /* 0x000fe4000f8e20ff */
[----:B------:R-:W1:Y:S02]  /*1cc0*/  SYNCS.PHASECHK.TRANS64.TRYWAIT P0, [R2+URZ+0x70], R3 ;  /* 0x00007003020075a7 */ /* 0x000e6400080011ff */
[----:B-1----:R-:W-:Y:S05]  /*1cd0*/  @!P0 BRA `(.L_x_32) ;  /* 0x0000004c00d88947 */ /* 0x002fea0003800000 */
.L_x_99:
[----:B------:R-:W2:Y:S01]  /*1ce0*/  LDS.128 R4, [R4+0x100] ;  /* 0x0001000004047984 */ /* 0x000ea20000000c00 */
[----:B---3--:R-:W-:Y:S01]  /*1cf0*/  ISETP.GE.AND P0, PT, R72, 0x1, PT ;  /* 0x000000014800780c */ /* 0x008fe20003f06270 */
[----:B-1----:R-:W-:Y:S01]  /*1d00*/  VIADD R2, R2, 0x80 ;  /* 0x0000008002027836 */ /* 0x002fe20000000000 */
[----:B------:R-:W-:Y:S01]  /*1d10*/  @!PT LDS RZ, [RZ] ;  /* 0x00000000fffff984 */ /* 0x000fe20000000800 */
[----:B------:R-:W-:Y:S01]  /*1d20*/  @!PT LDS RZ, [RZ] ;  /* 0x00000000fffff984 */ /* 0x000fe20000000800 */
[----:B------:R-:W-:Y:S01]  /*1d30*/  @!PT LDS RZ, [RZ] ;  /* 0x00000000fffff984 */ /* 0x000fe20000000800 */
[----:B------:R-:W-:Y:S01]  /*1d40*/  @!PT LDS RZ, [RZ] ;  /* 0x00000000fffff984 */ /* 0x000fe20000000800 */
[----:B------:R1:W-:Y:S06]  /*1d50*/  MEMBAR.ALL.CTA ;  /* 0x0000000000007992 */ /* 0x0003ec0000008000 */
[----:B-1----:R-:W1:Y:S01]  /*1d60*/  FENCE.VIEW.ASYNC.S ;  /* 0x00000000000073c6 */ /* 0x002e620000000000 */
[----:B------:R-:W-:-:S04]  /*1d70*/  PRMT R2, RZ, 0x654, R2 ;  /* 0x00000654ff027816 */ /* 0x000fc80000000002 */
[----:B-1----:R1:W-:Y:S01]  /*1d80*/  SYNCS.ARRIVE.TRANS64.RED.A1T0 RZ, [R2+URZ], RZ ;  /* 0x000000ff02ff79a7 */ /* 0x0023e200081004ff */
[----:B--2---:R-:W-:-:S13]  /*1d90*/  LOP3.LUT P2, RZ, R6, 0x1, RZ, 0xc0, !PT ;  /* 0x0000000106ff7812 */ /* 0x004fda000784c0ff */
[----:B------:R-:W-:Y:S01]  /*1da0*/  @P2 SHF.R.U32.HI R3, RZ, 0x10, R5 ;  /* 0x00000010ff032819 */ /* 0x000fe20000011605 */
[----:B------:R-:W-:Y:S01]  /*1db0*/  VOTEU.ANY UP0, P2 ;  /* 0x0000000000ff7886 */ /* 0x000fe20001000100 */
[----:B------:R-:W-:Y:S02]  /*1dc0*/  @P2 MOV R13, R4 ;  /* 0x00000004000d2202 */ /* 0x000fe40000000f00 */
[----:B------:R-:W-:Y:S02]  /*1dd0*/  @P2 R2UR.BROADCAST UR8, R3 ;  /* 0x00000000030822ca */ /* 0x000fe400008e0000 */
[----:B------:R-:W-:-:S11]  /*1de0*/  @P2 LOP3.LUT R11, R5, 0xffff, RZ, 0xc0, !PT ;  /* 0x0000ffff050b2812 */ /* 0x000fd600078ec0ff */
[----:B------:R-:W-:Y:S01]  /*1df0*/  @UP0 UMOV UR36, UR8 ;  /* 0x0000000800240c82 */ /* 0x000fe20008000000 */
[----:B-1----:R-:W-:Y:S05]  /*1e00*/  @!P0 BRA `(.L_x_33) ;  /* 0x0000000000b88947 */ /* 0x002fea0003800000 */
[----:B------:R-:W4:Y:S01]  /*1e10*/  LDC.64 R4, c[0x0][0xb18] ;  /* 0x0002c600ff047b82 */ /* 0x000f220000000a00 */
[----:B------:R-:W-:-:S07]  /*1e20*/  ISETP.NE.AND P3, PT, R72, 0x1, PT ;  /* 0x000000014800780c */ /* 0x000fce0003f65270 */
[----:B------:R-:W1:Y:S08]  /*1e30*/  LDC.64 R6, c[0x0][0xb10] ;  /* 0x0002c400ff067b82 */ /* 0x000e700000000a00 */
[----:B------:R-:W2:Y:S08]  /*1e40*/  LDC R16, c[0x0][0xb20] ;  /* 0x0002c800ff107b82 */ /* 0x000eb00000000800 */
[----:B------:R-:W3:Y:S01]  /*1e50*/  LDC R18, c[0x0][0xb0c] ;  /* 0x0002c300ff127b82 */ /* 0x000ee20000000800 */
[----:B----4-:R-:W-:Y:S01]  /*1e60*/  IMAD.HI.U32 R17, R0, R5, RZ ;  /* 0x0000000500117227 */ /* 0x010fe200078e00ff */
[----:B------:R-:W-:-:S03]  /*1e70*/  ISETP.NE.AND P0, PT, R4, 0x1, PT ;  /* 0x000000010400780c */ /* 0x000fc60003f05270 */
[----:B------:R-:W-:-:S03]  /*1e80*/  IMAD.HI.U32 R5, R11, R5, RZ ;  /* 0x000000050b057227 */ /* 0x000fc600078e00ff */
[----:B------:R-:W4:Y:S01]  /*1e90*/  LDC.64 R2, c[0x0][0xb28] ;  /* 0x0002ca00ff027b82 */ /* 0x000f220000000a00 */
[----:B-1----:R-:W-:-:S04]  /*1ea0*/  IMAD.HI.U32 R20, R9, R6, RZ ;  /* 0x0000000609147227 */ /* 0x002fc800078e00ff */
[----:B------:R-:W-:Y:S01]  /*1eb0*/  IMAD.HI.U32 R22, R13, R6, RZ ;  /* 0x000000060d167227 */ /* 0x000fe200078e00ff */
[----:B------:R-:W-:Y:S02]  /*1ec0*/  SHF.R.U32.HI R20, RZ, R7, R20 ;  /* 0x00000007ff147219 */ /* 0x000fe40000011614 */
[-C--:B--2---:R-:W-:Y:S02]  /*1ed0*/  SHF.R.U32.HI R17, RZ, R16.reuse, R17 ;  /* 0x00000010ff117219 */ /* 0x084fe40000011611 */
[----:B------:R-:W-:Y:S02]  /*1ee0*/  SHF.R.U32.HI R16, RZ, R16, R5 ;  /* 0x00000010ff107219 */ /* 0x000fe40000011605 */
[----:B------:R-:W-:Y:S02]  /*1ef0*/  SEL R17, R0, R17, !P0 ;  /* 0x0000001100117207 */ /* 0x000fe40004000000 */
[----:B------:R-:W-:Y:S02]  /*1f00*/  SHF.R.U32.HI R22, RZ, R7, R22 ;  /* 0x00000007ff167219 */ /* 0x000fe40000011616 */
[----:B---3--:R-:W-:-:S02]  /*1f10*/  ISETP.NE.AND P1, PT, R18, 0x1, PT ;  /* 0x000000011200780c */ /* 0x008fc40003f25270 */
[----:B------:R-:W-:Y:S02]  /*1f20*/  SEL R5, R11, R16, !P0 ;  /* 0x000000100b057207 */ /* 0x000fe40004000000 */
[----:B------:R-:W-:Y:S02]  /*1f30*/  SEL R19, R9, R20, !P1 ;  /* 0x0000001409137207 */ /* 0x000fe40004800000 */
[----:B------:R-:W-:Y:S01]  /*1f40*/  SEL R7, R13, R22, !P1 ;  /* 0x000000160d077207 */ /* 0x000fe20004800000 */
[----:B----4-:R-:W-:-:S04]  /*1f50*/  IMAD.HI.U32 R20, R17, R2, RZ ;  /* 0x0000000211147227 */ /* 0x010fc800078e00ff */
        /* <DEDUP_REMOVED lines=10> */
[----:B------:R-:W-:-:S04]  /*2000*/  @!P0 IMAD.HI.U32 R16, R7, R2, RZ ;  /* 0x0000000207108227 */ /* 0x000fc800078e00ff */
[----:B------:R-:W-:Y:S01]  /*2010*/  IMAD.MOV R2, RZ, RZ, -R6 ;  /* 0x000000ffff027224 */ /* 0x000fe200078e0a06 */
[----:B------:R-:W-:-:S03]  /*2020*/  @!P0 SHF.R.U32.HI R16, RZ, R3, R16 ;  /* 0x00000003ff108219 */ /* 0x000fc60000011610 */
[----:B------:R-:W-:Y:S01]  /*2030*/  IMAD R2, R72, R2, R5 ;  /* 0x0000000248027224 */ /* 0x000fe200078e0205 */
        /* <DEDUP_REMOVED lines=11> */
.L_x_33:
[----:B------:R-:W1:Y:S02]  /*20f0*/  LDCU UR8, c[0x0][0xb30] ;  /* 0x00016600ff0877ac */ /* 0x000e640008000800 */
[----:B-1----:R-:W-:-:S09]  /*2100*/  UISETP.NE.AND UP0, UPT, UR8, 0x1, UPT ;  /* 0x000000010800788c */ /* 0x002fd2000bf05270 */
[----:B------:R-:W-:Y:S05]  /*2110*/  BRA.U UP0, `(.L_x_34) ;  /* 0x0000000100407547 */ /* 0x000fea000b800000 */
[----:B------:R-:W1:Y:S08]  /*2120*/  LDC.64 R4, c[0x0][0xb10] ;  /* 0x0002c400ff047b82 */ /* 0x000e700000000a00 */
[----:B------:R-:W2:Y:S08]  /*2130*/  LDC.64 R2, c[0x0][0xb18] ;  /* 0x0002c600ff027b82 */ /* 0x000eb00000000a00 */
[----:B------:R-:W3:Y:S08]  /*2140*/  LDC R6, c[0x0][0xb20] ;  /* 0x0002c800ff067b82 */ /* 0x000ef00000000800 */
[----:B------:R-:W4:Y:S01]  /*2150*/  LDC R16, c[0x0][0xb0c] ;  /* 0x0002c300ff107b82 */ /* 0x000f220000000800 */
[----:B-1----:R-:W-:-:S05]  /*2160*/  IMAD.HI.U32 R4, R13, R4, RZ ;  /* 0x000000040d047227 */ /* 0x002fca00078e00ff */
[----:B------:R-:W-:Y:S01]  /*2170*/  SHF.R.U32.HI R4, RZ, R5, R4 ;  /* 0x00000005ff047219 */ /* 0x000fe20000011604 */
[----:B--2---:R-:W-:Y:S01]  /*2180*/  IMAD.HI.U32 R3, R11, R3, RZ ;  /* 0x000000030b037227 */ /* 0x004fe200078e00ff */
[----:B------:R-:W-:-:S04]  /*2190*/  ISETP.NE.AND P0, PT, R2, 0x1, PT ;  /* 0x000000010200780c */ /* 0x000fc80003f05270 */
[----:B---3--:R-:W-:-:S04]  /*21a0*/  SHF.R.U32.HI R6, RZ, R6, R3 ;  /* 0x00000006ff067219 */ /* 0x008fc80000011603 */
[----:B------:R-:W-:Y:S02]  /*21b0*/  SEL R3, R11, R6, !P0 ;  /* 0x000000060b037207 */ /* 0x000fe40004000000 */
[----:B----4-:R-:W-:-:S04]  /*21c0*/  ISETP.NE.AND P1, PT, R16, 0x1, PT ;  /* 0x000000011000780c */ /* 0x010fc80003f25270 */
[----:B------:R-:W-:-:S05]  /*21d0*/  SEL R4, R13, R4, !P1 ;  /* 0x000000040d047207 */ /* 0x000fca0004800000 */
[----:B------:R-:W-:Y:S02]  /*21e0*/  IMAD.IADD R5, R3, 0x1, -R4 ;  /* 0x0000000103057824 */ /* 0x000fe400078e0a04 */
[----:B------:R-:W-:Y:S02]  /*21f0*/  IMAD.IADD R3, R4, 0x1, -R3 ;  /* 0x0000000104037824 */ /* 0x000fe400078e0a03 */
[----:B------:R-:W-:Y:S02]  /*2200*/  IMAD R13, R5, R16, R13 ;  /* 0x00000010050d7224 */ /* 0x000fe400078e020d */
[----:B------:R-:W-:-:S07]  /*2210*/  IMAD R11, R3, R2, R11 ;  /* 0x00000002030b7224 */ /* 0x000fce00078e020b */
.L_x_34:
[----:B------:R-:W-:Y:S01]  /*2220*/  VIADD R14, R14, 0x1 ;  /* 0x000000010e0e7836 */ /* 0x000fe20000000000 */
[----:B------:R-:W-:Y:S01]  /*2230*/  PLOP3.LUT P1, PT, PT, PT, PT, 0x80, 0x8 ;  /* 0x000000000008781c */ /* 0x000fe20003f2f070 */
[----:B------:R-:W-:Y:S02]  /*2240*/  IMAD.IADD R167, R13, 0x1, R166 ;  /* 0x000000010da77824 */ /* 0x000fe400078e02a6 */
[----:B------:R-:W-:Y:S01]  /*2250*/  IMAD.IADD R165, R11, 0x1, R164 ;  /* 0x000000010ba57824 */ /* 0x000fe200078e02a4 */
[----:B------:R-:W-:-:S04]  /*2260*/  ISETP.NE.AND P0, PT, R14, 0x2, PT ;  /* 0x000000020e00780c */ /* 0x000fc80003f05270 */
[----:B------:R-:W-:Y:S02]  /*2270*/  SEL R3, RZ, 0x1, P0 ;  /* 0x00000001ff037807 */ /* 0x000fe40000000000 */
[----:B------:R-:W-:Y:S02]  /*2280*/  SEL R14, R14, RZ, P0 ;  /* 0x000000ff0e0e7207 */ /* 0x000fe40000000000 */
[----:B------:R-:W-:Y:S01]  /*2290*/  LOP3.LUT R12, R12, R3, RZ, 0x3c, !PT ;  /* 0x000000030c0c7212 */ /* 0x000fe200078e3cff */
[----:B------:R-:W-:Y:S06]  /*22a0*/  @P2 BRA `(.L_x_35) ;  /* 0xfffffff000982947 */ /* 0x000fec000383ffff */
[----:B------:R-:W-:Y:S01]  /*22b0*/  UIADD3 UR4, UPT, UPT, UR4, 0x28, URZ ;  /* 0x0000002804047890 */ /* 0x000fe2000fffe0ff */
[----:B------:R-:W-:-:S03]  /*22c0*/  SHF.L.U32 R3, R15, 0x1f, RZ ;  /* 0x0000001f0f037819 */ /* 0x000fc600000006ff */
[----:B------:R-:W-:-:S09]  /*22d0*/  ULEA UR5, UR6, UR4, 0x3 ;  /* 0x0000000406057291 */ /* 0x000fd2000f8e18ff */
[----:B------:R-:W1:Y:S02]  /*22e0*/  SYNCS.PHASECHK.TRANS64.TRYWAIT P0, [UR5], R3 ;  /* 0x00000003ff0075a7 */ /* 0x000e640008001105 */
[----:B-1----:R-:W-:Y:S05]  /*22f0*/  @!P0 BRA `(.L_x_36) ;  /* 0x0000004800648947 */ /* 0x002fea0003800000 */
.L_x_101:
[----:B------:R-:W-:-:S04]  /*2300*/  UIADD3 UR6, UPT, UPT, UR6, 0x1, URZ ;  /* 0x0000000106067890 */ /* 0x000fc8000fffe0ff */
[----:B------:R-:W-:-:S04]  /*2310*/  UISETP.NE.AND UP0, UPT, UR6, 0x5, UPT ;  /* 0x000000050600788c */ /* 0x000fc8000bf05270 */
[----:B------:R-:W-:Y:S02]  /*2320*/  USEL UR7, URZ, 0x1, UP0 ;  /* 0x00000001ff077887 */ /* 0x000fe40008000000 */
[----:B------:R-:W-:-:S04]  /*2330*/  USEL UR6, UR6, URZ, UP0 ;  /* 0x000000ff06067287 */ /* 0x000fc80008000000 */
[----:B------:R-:W-:Y:S01]  /*2340*/  ULEA UR5, UR6, UR4, 0x3 ;  /* 0x0000000406057291 */ /* 0x000fe2000f8e18ff */
[----:B------:R-:W-:-:S04]  /*2350*/  LOP3.LUT R2, R15, UR7, RZ, 0x3c, !PT ;  /* 0x000000070f027c12 */ /* 0x000fc8000f8e3cff */
[----:B-1----:R-:W-:-:S04]  /*2360*/  SHF.L.U32 R3, R2, 0x1f, RZ ;  /* 0x0000001f02037819 */ /* 0x002fc800000006ff */
[----:B------:R-:W1:Y:S02]  /*2370*/  SYNCS.PHASECHK.TRANS64.TRYWAIT P0, [UR5], R3 ;  /* 0x00000003ff0075a7 */ /* 0x000e640008001105 */
[----:B-1----:R-:W-:Y:S05]  /*2380*/  @!P0 BRA `(.L_x_37) ;  /* 0x0000004800588947 */ /* 0x002fea0003800000 */
.L_x_103:
        /* <DEDUP_REMOVED lines=9> */
.L_x_105:
        /* <DEDUP_REMOVED lines=9> */
.L_x_107:
[----:B------:R-:W-:-:S04]  /*24b0*/  UIADD3 UR6, UPT, UPT, UR6, 0x1, URZ ;  /* 0x0000000106067890 */ /* 0x000fc8000fffe0ff */
[----:B------:R-:W-:-:S04]  /*24c0*/  UISETP.NE.AND UP0, UPT, UR6, 0x5, UPT ;  /* 0x000000050600788c */ /* 0x000fc8000bf05270 */
[----:B------:R-:W-:Y:S02]  /*24d0*/  USEL UR5, URZ, 0x1, UP0 ;  /* 0x00000001ff057887 */ /* 0x000fe40008000000 */
[----:B------:R-:W-:-:S04]  /*24e0*/  USEL UR6, UR6, URZ, UP0 ;  /* 0x000000ff06067287 */ /* 0x000fc80008000000 */
[----:B------:R-:W-:Y:S01]  /*24f0*/  ULEA UR6, UR6, UR4, 0x3 ;  /* 0x0000000406067291 */ /* 0x000fe2000f8e18ff */
[----:B-1----:R-:W-:-:S04]  /*2500*/  LOP3.LUT R3, R2, UR5, RZ, 0x3c, !PT ;  /* 0x0000000502037c12 */ /* 0x002fc8000f8e3cff */
[----:B------:R-:W-:Y:S01]  /*2510*/  SHF.L.U32 R3, R3, 0x1f, RZ ;  /* 0x0000001f03037819 */ /* 0x000fe200000006ff */
[----:B----4-:R-:W-:-:S07]  /*2520*/  IMAD.U32 R0, RZ, RZ, UR6 ;  /* 0x00000006ff007e24 */ /* 0x010fce000f8e00ff */
.L_x_40:
[----:B-1----:R1:W2:Y:S02]  /*2530*/  SYNCS.PHASECHK.TRANS64.TRYWAIT P0, [R0+URZ], R3 ;  /* 0x00000003000075a7 */ /* 0x0022a400080011ff */
[----:B--2---:R-:W-:Y:S05]  /*2540*/  @!P0 NANOSLEEP.SYNCS 0x989680 ;  /* 0x009896800000895d */ /* 0x004fea0003900000 */
[----:B------:R-:W2:Y:S02]  /*2550*/  @!P0 SYNCS.PHASECHK.TRANS64 P0, [R0+URZ], R3 ;  /* 0x00000003000085a7 */ /* 0x000ea400080010ff */
[----:B--2---:R-:W-:Y:S05]  /*2560*/  @P0 EXIT ;  /* 0x000000000000094d */ /* 0x004fea0003800000 */
[----:B------:R-:W-:Y:S05]  /*2570*/  BRA `(.L_x_40) ;  /* 0xfffffffc00ec7947 */ /* 0x000fea000383ffff */
.L_x_17:
[----:B------:R-:W-:-:S04]  /*2580*/  UISETP.NE.AND UP1, UPT, UR37, URZ, UPT ;  /* 0x000000ff2500728c */ /* 0x000fc8000bf25270 */
[----:B------:R-:W-:-:S09]  /*2590*/  UISETP.NE.OR UP1, UPT, UR8, 0x1, UP1 ;  /* 0x000000010800788c */ /* 0x000fd20008f25670 */
[----:B------:R-:W-:Y:S05]  /*25a0*/  BRA.U UP1, `(.L_x_41) ;  /* 0x0000000501487547 */ /* 0x000fea000b800000 */
[----:B------:R-:W-:Y:S01]  /*25b0*/  ISETP.NE.AND P2, PT, R2, RZ, PT ;  /* 0x000000ff0200720c */ /* 0x000fe20003f45270 */
[----:B------:R-:W-:Y:S01]  /*25c0*/  IMAD.MOV.U32 R12, RZ, RZ, 0x1 ;  /* 0x00000001ff0c7424 */ /* 0x000fe200078e00ff */
[----:B------:R-:W-:Y:S02]  /*25d0*/  CS2R R10, SRZ ;  /* 0x00000000000a7805 */ /* 0x000fe4000001ff00 */
[----:B------:R-:W-:Y:S01]  /*25e0*/  CS2R R8, SRZ ;  /* 0x0000000000087805 */ /* 0x000fe2000001ff00 */
[----:B------:R-:W-:Y:S01]  /*25f0*/  UMOV UR4, 0x400 ;  /* 0x0000040000047882 */ /* 0x000fe20000000000 */
[----:B------:R-:W-:Y:S01]  /*2600*/  UMOV UR6, URZ ;  /* 0x000000ff00067c82 */ /* 0x000fe20008000000 */
[----:B------:R-:W-:-:S12]  /*2610*/  ULEA UR37, UR37, UR4, 0x18 ;  /* 0x0000000425257291 */ /* 0x000fd8000f8ec0ff */
.L_x_45:
[----:B------:R-:W-:Y:S02]  /*2620*/  LEA R0, R8, UR37, 0x3 ;  /* 0x0000002508007c11 */ /* 0x000fe4000f8e18ff */
[----:B------:R-:W-:-:S03]  /*2630*/  SHF.L.U32 R5, R9, 0x1f, RZ ;  /* 0x0000001f09057819 */ /* 0x000fc600000006ff */
[----:B------:R-:W-:Y:S01]  /*2640*/  VIADD R4, R0, 0xe0 ;  /* 0x000000e000047836 */ /* 0x000fe20000000000 */
[----:B------:R-:W1:Y:S02]  /*2650*/  SYNCS.PHASECHK.TRANS64.TRYWAIT P0, [R0+URZ+0xd0], R5 ;  /* 0x0000d005000075a7 */ /* 0x000e6400080011ff */
[----:B-1----:R-:W-:Y:S05]  /*2660*/  @!P0 BRA `(.L_x_42) ;  /* 0x0000004400e88947 */ /* 0x002fea0003800000 */
.L_x_108:
[----:B------:R-:W-:Y:S01]  /*2670*/  ULEA UR5, UR6, UR37, 0x3 ;  /* 0x0000002506057291 */ /* 0x000fe2000f8e18ff */
[----:B------:R-:W-:Y:S02]  /*2680*/  PRMT R4, RZ, 0x654, R4 ;  /* 0x00000654ff047816 */ /* 0x000fe40000000004 */
[----:B-1----:R-:W-:Y:S01]  /*2690*/  SHF.L.U32 R5, R12, 0x1f, RZ ;  /* 0x0000001f0c057819 */ /* 0x002fe200000006ff */
[----:B------:R-:W-:Y:S01]  /*26a0*/  UIADD3 UR4, UPT, UPT, UR5, 0x70, URZ ;  /* 0x0000007005047890 */ /* 0x000fe2000fffe0ff */
[----:B------:R1:W-:Y:S05]  /*26b0*/  SYNCS.ARRIVE.TRANS64.RED.A1T0 RZ, [R4+URZ], RZ ;  /* 0x000000ff04ff79a7 */ /* 0x0003ea00081004ff */
[----:B------:R-:W-:Y:S01]  /*26c0*/  IMAD.U32 R7, RZ, RZ, UR4 ;  /* 0x00000004ff077e24 */ /* 0x000fe2000f8e00ff */
[----:B------:R-:W2:Y:S04]  /*26d0*/  SYNCS.PHASECHK.TRANS64.TRYWAIT P0, [UR5+0x80], R5 ;  /* 0x00008005ff0075a7 */ /* 0x000ea80008001105 */
[----:B------:R-:W-:Y:S01]  /*26e0*/  PRMT R6, R2, 0x654, R7 ;  /* 0x0000065402067816 */ /* 0x000fe20000000007 */
[----:B-1----:R-:W-:Y:S01]  /*26f0*/  @!P2 IMAD.MOV.U32 R4, RZ, RZ, 0x10 ;  /* 0x00000010ff04a424 */ /* 0x002fe200078e00ff */
[----:B--2---:R-:W-:Y:S06]  /*2700*/  @!P0 BRA `(.L_x_43) ;  /* 0x0000004400d48947 */ /* 0x004fec0003800000 */
.L_x_110:
[----:B------:R-:W-:Y:S01]  /*2710*/  ULEA UR4, UR6, UR37, 0x4 ;  /* 0x0000002506047291 */ /* 0x000fe2000f8e20ff */
[----:B------:R-:W-:Y:S01]  /*2720*/  SEL R3, R6, R3, !P2 ;  /* 0x0000000306037207 */ /* 0x000fe20005000000 */
[----:B------:R-:W-:Y:S01]  /*2730*/  UIADD3 UR5, UPT, UPT, UR5, 0x70, URZ ;  /* 0x0000007005057890 */ /* 0x000fe2000fffe0ff */
[----:B-1----:R-:W-:Y:S01]  /*2740*/  LEA R0, R11, UR37, 0x3 ;  /* 0x000000250b007c11 */ /* 0x002fe2000f8e18ff */
[----:B------:R-:W-:Y:S01]  /*2750*/  UIADD3 UR4, UPT, UPT, UR4, 0x100, URZ ;  /* 0x0000010004047890 */ /* 0x000fe2000fffe0ff */
[----:B------:R-:W-:Y:S01]  /*2760*/  SHF.L.U32 R5, R10, 0x1f, RZ ;  /* 0x0000001f0a057819 */ /* 0x000fe200000006ff */
[----:B------:R1:W-:Y:S01]  /*2770*/  @!P2 SYNCS.ARRIVE.TRANS64.RED RZ, [R3+URZ], R4 ;  /* 0x0000000403ffa9a7 */ /* 0x0003e200080004ff */
[----:B------:R-:W-:Y:S01]  /*2780*/  UIADD3 UR6, UPT, UPT, UR6, 0x1, URZ ;  /* 0x0000000106067890 */ /* 0x000fe2000fffe0ff */
[----:B------:R-:W-:-:S03]  /*2790*/  VIADD R8, R8, 0x1 ;  /* 0x0000000108087836 */ /* 0x000fc60000000000 */
[----:B------:R-:W-:Y:S02]  /*27a0*/  UISETP.NE.AND UP0, UPT, UR6, 0x2, UPT ;  /* 0x000000020600788c */ /* 0x000fe4000bf05270 */
[----:B------:R-:W-:Y:S06]  /*27b0*/  UGETNEXTWORKID.BROADCAST [UR4], [UR5] ;  /* 0x00000000040073ca */ /* 0x000fec0008000100 */
[----:B------:R-:W-:Y:S01]  /*27c0*/  USEL UR4, URZ, 0x1, UP0 ;  /* 0x00000001ff047887 */ /* 0x000fe20008000000 */
[----:B------:R-:W-:Y:S01]  /*27d0*/  ISETP.NE.AND P0, PT, R8, 0x2, PT ;  /* 0x000000020800780c */ /* 0x000fe20003f05270 */
[----:B------:R-:W-:Y:S01]  /*27e0*/  USEL UR6, UR6, URZ, UP0 ;  /* 0x000000ff06067287 */ /* 0x000fe20008000000 */
[----:B------:R-:W2:Y:S03]  /*27f0*/  SYNCS.PHASECHK.TRANS64.TRYWAIT P1, [R0+URZ+0x70], R5 ;  /* 0x00007005000075a7 */ /* 0x000ea600080211ff */
[----:B------:R-:W-:Y:S01]  /*2800*/  LOP3.LUT R12, R12, UR4, RZ, 0x3c, !PT ;  /* 0x000000040c0c7c12 */ /* 0x000fe2000f8e3cff */
[----:B-12---:R-:W-:Y:S07]  /*2810*/  @!P1 BRA `(.L_x_44) ;  /* 0x0000004400a89947 */ /* 0x006fee0003800000 */
.L_x_111:
[C---:B------:R-:W-:Y:S01]  /*2820*/  LEA R4, R11.reuse, UR37, 0x4 ;  /* 0x000000250b047c11 */ /* 0x040fe2000f8e20ff */
[----:B-1----:R-:W-:Y:S01]  /*2830*/  VIADD R0, R0, 0x80 ;  /* 0x0000008000007836 */ /* 0x002fe20000000000 */
[----:B------:R-:W-:Y:S01]  /*2840*/  SEL R8, R8, RZ, P0 ;  /* 0x000000ff08087207 */ /* 0x000fe20000000000 */
[----:B------:R-:W-:-:S03]  /*2850*/  VIADD R11, R11, 0x1 ;  /* 0x000000010b0b7836 */ /* 0x000fc60000000000 */
[----:B------:R-:W1:Y:S01]  /*2860*/  LDS.128 R4, [R4+0x100] ;  /* 0x0001000004047984 */ /* 0x000e620000000c00 */
[----:B------:R-:W-:Y:S02]  /*2870*/  PRMT R0, RZ, 0x654, R0 ;  /* 0x00000654ff007816 */ /* 0x000fe40000000000 */
[C---:B------:R-:W-:Y:S01]  /*2880*/  ISETP.NE.AND P1, PT, R11.reuse, 0x2, PT ;  /* 0x000000020b00780c */ /* 0x040fe20003f25270 */
[----:B------:R-:W-:Y:S01]  /*2890*/  @!PT LDS RZ, [RZ] ;  /* 0x00000000fffff984 */ /* 0x000fe20000000800 */
[----:B------:R-:W-:Y:S01]  /*28a0*/  @!PT LDS RZ, [RZ] ;  /* 0x00000000fffff984 */ /* 0x000fe20000000800 */
[----:B------:R-:W-:Y:S01]  /*28b0*/  @!PT LDS RZ, [RZ] ;  /* 0x00000000fffff984 */ /* 0x000fe20000000800 */
[----:B------:R-:W-:Y:S01]  /*28c0*/  @!PT LDS RZ, [RZ] ;  /* 0x00000000fffff984 */ /* 0x000fe20000000800 */
[----:B------:R2:W-:Y:S06]  /*28d0*/  MEMBAR.ALL.CTA ;  /* 0x0000000000007992 */ /* 0x0005ec0000008000 */
[----:B--2---:R-:W2:Y:S01]  /*28e0*/  FENCE.VIEW.ASYNC.S ;  /* 0x00000000000073c6 */ /* 0x004ea20000000000 */
[----:B------:R-:W-:Y:S01]  /*28f0*/  SEL R11, R11, RZ, P1 ;  /* 0x000000ff0b0b7207 */ /* 0x000fe20000800000 */
[----:B--2---:R2:W-:Y:S01]  /*2900*/  SYNCS.ARRIVE.TRANS64.RED.A1T0 RZ, [R0+URZ], RZ ;  /* 0x000000ff00ff79a7 */ /* 0x0045e200081004ff */
[----:B-1----:R-:W-:-:S02]  /*2910*/  LOP3.LUT P3, RZ, R6, 0x1, RZ, 0xc0, !PT ;  /* 0x0000000106ff7812 */ /* 0x002fc4000786c0ff */
[----:B------:R-:W-:-:S04]  /*2920*/  SEL R5, RZ, 0x1, P1 ;  /* 0x00000001ff057807 */ /* 0x000fc80000800000 */
[----:B------:R-:W-:Y:S02]  /*2930*/  LOP3.LUT R10, R10, R5, RZ, 0x3c, !PT ;  /* 0x000000050a0a7212 */ /* 0x000fe400078e3cff */
[----:B--2---:R-:W-:-:S04]  /*2940*/  SEL R0, RZ, 0x1, P0 ;  /* 0x00000001ff007807 */ /* 0x004fc80000000000 */
[----:B------:R-:W-:Y:S01]  /*2950*/  LOP3.LUT R9, R9, R0, RZ, 0x3c, !PT ;  /* 0x0000000009097212 */ /* 0x000fe200078e3cff */
[----:B------:R-:W-:Y:S06]  /*2960*/  @P3 BRA `(.L_x_45) ;  /* 0xfffffffc002c3947 */ /* 0x000fec000383ffff */
[----:B------:R-:W-:Y:S01]  /*2970*/  ULEA UR5, UR6, UR37, 0x3 ;  /* 0x0000002506057291 */ /* 0x000fe2000f8e18ff */
[----:B------:R-:W-:-:S08]  /*2980*/  SHF.L.U32 R3, R12, 0x1f, RZ ;  /* 0x0000001f0c037819 */ /* 0x000fd000000006ff */
[----:B------:R-:W1:Y:S02]  /*2990*/  SYNCS.PHASECHK.TRANS64 P0, [UR5+0x80], R3 ;  /* 0x00008003ff0075a7 */ /* 0x000e640008001005 */
[----:B-1----:R-:W-:Y:S05]  /*29a0*/  @P0 BRA `(.L_x_46) ;  /* 0x0000000000080947 */ /* 0x002fea0003800000 */
[----:B------:R-:W1:Y:S02]  /*29b0*/  SYNCS.PHASECHK.TRANS64.TRYWAIT P0, [UR5+0x80], R3 ;  /* 0x00008003ff0075a7 */ /* 0x000e640008001105 */
[----:B-1----:R-:W-:Y:S05]  /*29c0*/  @!P0 BRA `(.L_x_47) ;  /* 0x0000004400508947 */ /* 0x002fea0003800000 */
.L_x_46:
[----:B------:R-:W-:-:S04]  /*29d0*/  UIADD3 UR4, UPT, UPT, UR6, 0x1, URZ ;  /* 0x0000000106047890 */ /* 0x000fc8000fffe0ff */
[----:B------:R-:W-:-:S04]  /*29e0*/  UISETP.NE.AND UP0, UPT, UR4, 0x2, UPT ;  /* 0x000000020400788c */ /* 0x000fc8000bf05270 */
[----:B------:R-:W-:Y:S02]  /*29f0*/  USEL UR7, URZ, 0x1, UP0 ;  /* 0x00000001ff077887 */ /* 0x000fe40008000000 */
[----:B------:R-:W-:-:S04]  /*2a00*/  USEL UR4, UR4, URZ, UP0 ;  /* 0x000000ff04047287 */ /* 0x000fc80008000000 */
[----:B------:R-:W-:Y:S01]  /*2a10*/  ULEA UR4, UR4, UR37, 0x3 ;  /* 0x0000002504047291 */ /* 0x000fe2000f8e18ff */
[----:B-1----:R-:W-:-:S04]  /*2a20*/  LOP3.LUT R3, R12, UR7, RZ, 0x3c, !PT ;  /* 0x000000070c037c12 */ /* 0x002fc8000f8e3cff */
[----:B------:R-:W-:-:S04]  /*2a30*/  SHF.L.U32 R0, R3, 0x1f, RZ ;  /* 0x0000001f03007819 */ /* 0x000fc800000006ff */
[----:B------:R-:W1:Y:S02]  /*2a40*/  SYNCS.PHASECHK.TRANS64 P0, [UR4+0x80], R0 ;  /* 0x00008000ff0075a7 */ /* 0x000e640008001004 */
[----:B-1----:R-:W-:Y:S05]  /*2a50*/  @P0 EXIT ;  /* 0x000000000000094d */ /* 0x002fea0003800000 */
[----:B------:R-:W-:Y:S02]  /*2a60*/  SHF.L.U32 R3, R3, 0x1f, RZ ;  /* 0x0000001f03037819 */ /* 0x000fe400000006ff */
[----:B------:R-:W-:-:S07]  /*2a70*/  MOV R0, UR4 ;  /* 0x0000000400007c02 */ /* 0x000fce0008000f00 */
.L_x_48:
[----:B-1----:R1:W2:Y:S02]  /*2a80*/  SYNCS.PHASECHK.TRANS64.TRYWAIT P0, [R0+URZ+0x80], R3 ;  /* 0x00008003000075a7 */ /* 0x0022a400080011ff */
[----:B--2---:R-:W-:Y:S05]  /*2a90*/  @!P0 NANOSLEEP.SYNCS 0x989680 ;  /* 0x009896800000895d */ /* 0x004fea0003900000 */
[----:B------:R-:W2:Y:S02]  /*2aa0*/  @!P0 SYNCS.PHASECHK.TRANS64 P0, [R0+URZ+0x80], R3 ;  /* 0x00008003000085a7 */ /* 0x000ea400080010ff */
[----:B--2---:R-:W-:Y:S05]  /*2ab0*/  @P0 EXIT ;  /* 0x000000000000094d */ /* 0x004fea0003800000 */
[----:B------:R-:W-:Y:S05]  /*2ac0*/  BRA `(.L_x_48) ;  /* 0xfffffffc00ec7947 */ /* 0x000fea000383ffff */
.L_x_41:
[----:B------:R-:W-:-:S09]  /*2ad0*/  UISETP.NE.AND UP1, UPT, UR8, URZ, UPT ;  /* 0x000000ff0800728c */ /* 0x000fd2000bf25270 */
[----:B------:R-:W-:Y:S05]  /*2ae0*/  BRA.U UP1, `(.L_x_49) ;  /* 0x0000000d01b47547 */ /* 0x000fea000b800000 */
[----:B------:R-:W-:Y:S01]  /*2af0*/  UMOV UR4, 0x40 ;  /* 0x0000004000047882 */ /* 0x000fe20000000000 */
[----:B------:R-:W-:Y:S01]  /*2b00*/  NOP ;  /* 0x0000000000007918 */ /* 0x000fe20000000000 */
[----:B------:R-:W-:Y:S01]  /*2b10*/  ULEA UR4, UR37, UR4, 0x18 ;  /* 0x0000000425047291 */ /* 0x000fe2000f8ec0ff */
[----:B------:R-:W-:Y:S02]  /*2b20*/  UMOV UR5, 0x400 ;  /* 0x0000040000057882 */ /* 0x000fe40000000000 */
[----:B------:R-:W-:-:S06]  /*2b30*/  ULEA UR37, UR37, UR5, 0x18 ;  /* 0x0000000525257291 */ /* 0x000fcc000f8ec0ff */
[----:B------:R-:W1:Y:S02]  /*2b40*/  LDS.U8 R0, [UR4+0x1c] ;  /* 0x00001c04ff007984 */ /* 0x000e640008000000 */
[----:B-1----:R-:W-:-:S13]  /*2b50*/  ISETP.NE.AND P0, PT, R0, RZ, PT ;  /* 0x000000ff0000720c */ /* 0x002fda0003f05270 */
[----:B------:R-:W-:Y:S05]  /*2b60*/  @P0 BRA `(.L_x_50) ;  /* 0x0000000000580947 */ /* 0x000fea0003800000 */
[----:B------:R-:W-:-:S13]  /*2b70*/  ELECT P0, URZ, PT ;  /* 0x0000000000ff782f */ /* 0x000fda0003800000 */
[----:B------:R-:W-:Y:S05]  /*2b80*/  @!P0 BRA `(.L_x_51) ;  /* 0x0000000000608947 */ /* 0x000fea0003800000 */
[----:B------:R-:W-:Y:S01]  /*2b90*/  UMOV UR5, 0x10 ;  /* 0x0000001000057882 */ /* 0x000fe20000000000 */
[----:B------:R-:W-:Y:S01]  /*2ba0*/  HFMA2 R0, -RZ, RZ, 0, 5.9604644775390625e-08 ;  /* 0x00000001ff007431 */ /* 0x000fe200000001ff */
[----:B------:R-:W-:-:S03]  /*2bb0*/  MOV R2, 0xffff ;  /* 0x0000ffff00027802 */ /* 0x000fc60000000f00 */
[----:B------:R-:W-:Y:S04]  /*2bc0*/  DEPBAR.LE SB1, 0x36 ;  /* 0x00009d800000791a */ /* 0x000fe80000000000 */
[----:B------:R-:W1:Y:S02]  /*2bd0*/  UTCATOMSWS.FIND_AND_SET.ALIGN UP0, UR5, UR5 ;  /* 0x00000005000575e3 */ /* 0x000e640008000800 */
[----:B-1----:R-:W-:Y:S01]  /*2be0*/  MOV R3, UR5 ;  /* 0x0000000500037c02 */ /* 0x002fe20008000f00 */
[----:B------:R-:W-:Y:S06]  /*2bf0*/  BRA.U UP0, `(.L_x_52) ;  /* 0x0000000100187547 */ /* 0x000fec000b800000 */
.L_x_53:
[----:B------:R-:W-:Y:S05]  /*2c00*/  NANOSLEEP 0x64 ;  /* 0x000000640000795d */ /* 0x000fea0003800000 */
[----:B------:R-:W-:-:S05]  /*2c10*/  UMOV UR5, 0x10 ;  /* 0x0000001000057882 */ /* 0x000fca0000000000 */
[----:B------:R-:W-:Y:S04]  /*2c20*/  DEPBAR.LE SB1, 0x36 ;  /* 0x00009d800000791a */ /* 0x000fe80000000000 */
[----:B------:R-:W1:Y:S02]  /*2c30*/  UTCATOMSWS.FIND_AND_SET.ALIGN UP0, UR5, UR5 ;  /* 0x00000005000575e3 */ /* 0x000e640008000800 */
[----:B-1----:R-:W-:Y:S01]  /*2c40*/  MOV R3, UR5 ;  /* 0x0000000500037c02 */ /* 0x002fe20008000f00 */
[----:B------:R-:W-:Y:S05]  /*2c50*/  BRA.U !UP0, `(.L_x_53) ;  /* 0xfffffffd08e87547 */ /* 0x000fea000b83ffff */
.L_x_52:
[-C--:B------:R-:W-:Y:S02]  /*2c60*/  SHF.L.U32 R2, R2, R3.reuse, RZ ;  /* 0x0000000302027219 */ /* 0x080fe400000006ff */
[----:B------:R-:W-:Y:S01]  /*2c70*/  SHF.L.U32 R0, R0, R3, RZ ;  /* 0x0000000300007219 */ /* 0x000fe200000006ff */
[----:B------:R-:W-:Y:S02]  /*2c80*/  IMAD.SHL.U32 R3, R3, 0x20, RZ ;  /* 0x0000002003037824 */ /* 0x000fe400078e00ff */
[----:B------:R1:W-:Y:S04]  /*2c90*/  ATOMS.OR RZ, [UR4+0x14], R2 ;  /* 0x00001402ffff798c */ /* 0x0003e8000b000004 */
[----:B------:R1:W-:Y:S04]  /*2ca0*/  ATOMS.OR RZ, [UR4+0x18], R0 ;  /* 0x00001800ffff798c */ /* 0x0003e8000b000004 */
[----:B------:R1:W-:Y:S01]  /*2cb0*/  STS [UR37+0x120], R3 ;  /* 0x00012003ff007988 */ /* 0x0003e20008000825 */
[----:B------:R-:W-:Y:S05]  /*2cc0*/  BRA `(.L_x_51) ;  /* 0x0000000000107947 */ /* 0x000fea0003800000 */
.L_x_50:
[----:B------:R-:W-:Y:S02]  /*2cd0*/  MOV R0, 0xffffffff ;  /* 0xffffffff00007802 */ /* 0x000fe40000000f00 */
[----:B------:R-:W-:-:S03]  /*2ce0*/  MOV R2, 0x2d10 ;  /* 0x00002d1000027802 */ /* 0x000fc60000000f00 */
[----:B------:R1:W-:Y:S04]  /*2cf0*/  STS [UR37+0x120], R0 ;  /* 0x00012000ff007988 */ /* 0x0003e80008000825 */
[----:B-1-3-5:R-:W-:Y:S05]  /*2d00*/  CALL.REL.NOINC `($__internal_1_$__cuda_sm10x_tcgen05_guardrail_trap_phase_invalid_during_alloc) ;  /* 0x0000004400cc7944 */ /* 0x02afea0003c00000 */
.L_x_51:
[----:B------:R-:W-:Y:S05]  /*2d10*/  WARPSYNC.ALL ;  /* 0x0000000000007948 */ /* 0x000fea0003800000 */
[----:B------:R-:W2:Y:S01]  /*2d20*/  S2UR UR5, SR_CgaCtaId ;  /* 0x00000000000579c3 */ /* 0x000ea20000008800 */
[----:B------:R-:W-:Y:S01]  /*2d30*/  UMOV UR4, 0x400 ;  /* 0x0000040000047882 */ /* 0x000fe20000000000 */
[----:B------:R-:W-:-:S06]  /*2d40*/  NOP ;  /* 0x0000000000007918 */ /* 0x000fcc0000000000 */
[----:B------:R-:W-:Y:S06]  /*2d50*/  BAR.ARV 0x6, 0xa0 ;  /* 0x0182800000007b1d */ /* 0x000fec0000002000 */
[----:B------:R-:W4:Y:S01]  /*2d60*/  LDCU UR7, c[0x0][0x38c] ;  /* 0x00007180ff0777ac */ /* 0x000f220008000800 */
[----:B------:R-:W-:Y:S01]  /*2d70*/  IMAD.MOV.U32 R11, RZ, RZ, 0x1 ;  /* 0x00000001ff0b7424 */ /* 0x000fe200078e00ff */
[----:B------:R-:W-:Y:S01]  /*2d80*/  CS2R R8, SRZ ;  /* 0x0000000000087805 */ /* 0x000fe2000001ff00 */
[----:B------:R-:W-:Y:S01]  /*2d90*/  IMAD.MOV.U32 R10, RZ, RZ, RZ ;  /* 0x000000ffff0a7224 */ /* 0x000fe200078e00ff */
[----:B------:R-:W3:Y:S01]  /*2da0*/  LDCU UR6, c[0x0][0x38c] ;  /* 0x00007180ff0677ac */ /* 0x000ee20008000800 */
[----:B------:R-:W-:Y:S01]  /*2db0*/  UMOV UR15, URZ ;  /* 0x000000ff000f7c82 */ /* 0x000fe20008000000 */
[----:B------:R-:W-:Y:S01]  /*2dc0*/  UMOV UR14, URZ ;  /* 0x000000ff000e7c82 */ /* 0x000fe20008000000 */
[----:B--2---:R-:W-:Y:S01]  /*2dd0*/  ULEA UR5, UR5, UR4, 0x18 ;  /* 0x0000000405057291 */ /* 0x004fe2000f8ec0ff */
[----:B------:R-:W-:Y:S01]  /*2de0*/  UMOV UR24, 0x0 ;  /* 0x0000000000187882 */ /* 0x000fe20000000000 */
[----:B------:R-:W-:-:S02]  /*2df0*/  UMOV UR25, 0x81004a0 ;  /* 0x081004a000197882 */ /* 0x000fc40000000000 */
[----:B------:R-:W-:Y:S02]  /*2e00*/  UIADD3 UR10, UPT, UPT, UR5, 0x4400, URZ ;  /* 0x00004400050a7890 */ /* 0x000fe4000fffe0ff */
[----:B------:R-:W-:Y:S02]  /*2e10*/  UIADD3 UR11, UPT, UPT, UR5, 0x18400, URZ ;  /* 0x00018400050b7890 */ /* 0x000fe4000fffe0ff */
[----:B----4-:R-:W-:Y:S01]  /*2e20*/  UIADD3 UR7, UPT, UPT, UR7, 0x7f, URZ ;  /* 0x0000007f07077890 */ /* 0x010fe2000fffe0ff */
[----:B-1----:R-:W1:Y:S01]  /*2e30*/  LDS R0, [UR5+0x120] ;  /* 0x00012005ff007984 */ /* 0x002e620008000800 */
[----:B------:R-:W-:Y:S02]  /*2e40*/  USHF.R.U32.HI UR10, URZ, 0x4, UR10 ;  /* 0x00000004ff0a7899 */ /* 0x000fe4000801160a */
[----:B------:R-:W-:Y:S02]  /*2e50*/  USHF.R.S32.HI UR4, URZ, 0x1f, UR7 ;  /* 0x0000001fff047899 */ /* 0x000fe40008011407 */
[----:B------:R-:W-:-:S02]  /*2e60*/  USHF.R.U32.HI UR11, URZ, 0x4, UR11 ;  /* 0x00000004ff0b7899 */ /* 0x000fc4000801160b */
[----:B------:R-:W-:Y:S02]  /*2e70*/  ULEA.HI UR4, UR4, UR7, URZ, 0x7 ;  /* 0x0000000704047291 */ /* 0x000fe4000f8f38ff */
[----:B------:R-:W-:Y:S02]  /*2e80*/  ULOP3.LUT UR10, UR10, 0x3fff, URZ, 0xc0, !UPT ;  /* 0x00003fff0a0a7892 */ /* 0x000fe4000f8ec0ff */
[----:B------:R-:W-:Y:S02]  /*2e90*/  USHF.R.S32.HI UR4, URZ, 0x7, UR4 ;  /* 0x00000007ff047899 */ /* 0x000fe40008011404 */
[----:B------:R-:W-:Y:S02]  /*2ea0*/  ULOP3.LUT UR11, UR11, 0x3fff, URZ, 0xc0, !UPT ;  /* 0x00003fff0b0b7892 */ /* 0x000fe4000f8ec0ff */
[----:B------:R-:W-:Y:S01]  /*2eb0*/  UISETP.LT.AND UP0, UPT, UR4, 0x1, UPT ;  /* 0x000000010400788c */ /* 0x000fe2000bf01270 */
[----:B------:R-:W-:Y:S01]  /*2ec0*/  UMOV UR22, 0x0 ;  /* 0x0000000000167882 */ /* 0x000fe20000000000 */
[----:B------:R-:W-:-:S02]  /*2ed0*/  UMOV UR23, 0x81004a0 ;  /* 0x081004a000177882 */ /* 0x000fc40000000000 */
[----:B------:R-:W-:Y:S02]  /*2ee0*/  USEL UR9, UR4, 0x1, !UP0 ;  /* 0x0000000104097887 */ /* 0x000fe4000c000000 */
[----:B------:R-:W-:Y:S02]  /*2ef0*/  ULOP3.LUT UR10, UR10, 0x10000, URZ, 0xfc, !UPT ;  /* 0x000100000a0a7892 */ /* 0x000fe4000f8efcff */
[----:B------:R-:W-:Y:S02]  /*2f00*/  ULOP3.LUT UR11, UR11, 0x10000, URZ, 0xfc, !UPT ;  /* 0x000100000b0b7892 */ /* 0x000fe4000f8efcff */
[----:B------:R-:W-:Y:S02]  /*2f10*/  UIADD3 UR9, UPT, UPT, -UR9, URZ, URZ ;  /* 0x000000ff09097290 */ /* 0x000fe4000fffe1ff */
[----:B---3--:R-:W-:Y:S01]  /*2f20*/  UISETP.GE.AND UP3, UPT, UR6, 0x1, UPT ;  /* 0x000000010600788c */ /* 0x008fe2000bf66270 */
[----:B------:R-:W-:Y:S01]  /*2f30*/  UMOV UR20, 0x0 ;  /* 0x0000000000147882 */ /* 0x000fe20000000000 */
[----:B------:R-:W-:Y:S01]  /*2f40*/  UMOV UR21, 0x81004a0 ;  /* 0x081004a000157882 */ /* 0x000fe20000000000 */
[----:B------:R-:W-:Y:S01]  /*2f50*/  UMOV UR18, 0x0 ;  /* 0x0000000000127882 */ /* 0x000fe20000000000 */
[----:B------:R-:W-:Y:S01]  /*2f60*/  UMOV UR19, 0x81004a0 ;  /* 0x081004a000137882 */ /* 0x000fe20000000000 */
[----:B-1----:R-:W-:-:S15]  /*2f70*/  R2UR UR16, R0 ;  /* 0x00000000001072ca */ /* 0x002fde00000e0000 */
.L_x_60:
[----:B------:R-:W-:Y:S02]  /*2f80*/  LEA R0, R10, UR5, 0x3 ;  /* 0x000000050a007c11 */ /* 0x000fe4000f8e18ff */
[----:B------:R-:W-:Y:S02]  /*2f90*/  SHF.L.U32 R5, R9, 0x1f, RZ ;  /* 0x0000001f09057819 */ /* 0x000fe400000006ff */
[----:B------:R-:W-:Y:S01]  /*2fa0*/  PLOP3.LUT P0, PT, PT, PT, UP3, 0x80, 0x8 ;  /* 0x000000000008781c */ /* 0x000fe20003f0f038 */
[----:B------:R-:W-:Y:S01]  /*2fb0*/  VIADD R3, R0, 0x80 ;  /* 0x0000008000037836 */ /* 0x000fe20000000000 */
[----:B-1----:R-:W1:Y:S02]  /*2fc0*/  SYNCS.PHASECHK.TRANS64.TRYWAIT P1, [R0+URZ+0x70], R5 ;  /* 0x00007005000075a7 */ /* 0x002e6400080211ff */
[----:B-1-3--:R-:W-:Y:S09]  /*2fd0*/  @!P1 BRA `(.L_x_54) ;  /* 0x0000003c00e49947 */ /* 0x00aff20003800000 */
.L_x_113:
[----:B------:R-:W-:Y:S01]  /*2fe0*/  LEA R4, R10, UR5, 0x4 ;  /* 0x000000050a047c11 */ /* 0x000fe2000f8e20ff */
[----:B------:R-:W-:Y:S01]  /*2ff0*/  @UP3 ULEA UR6, UR14, UR5, 0x3 ;  /* 0x000000050e063291 */ /* 0x000fe2000f8e18ff */
[----:B------:R-:W-:Y:S01]  /*3000*/  PLOP3.LUT P2, PT, PT, PT, PT, 0x80, 0x8 ;  /* 0x000000000008781c */ /* 0x000fe20003f4f070 */
[----:B------:R-:W-:Y:S01]  /*3010*/  ULEA UR7, UR15, UR5, 0x3 ;  /* 0x000000050f077291 */ /* 0x000fe2000f8e18ff */
[----:B------:R-:W-:Y:S01]  /*3020*/  PRMT R3, RZ, 0x654, R3 ;  /* 0x00000654ff037816 */ /* 0x000fe20000000003 */
[----:B------:R-:W-:Y:S01]  /*3030*/  ULEA UR8, UR15, UR16, 0x6 ;  /* 0x000000100f087291 */ /* 0x000fe2000f8e30ff */
[----:B-1----:R-:W1:Y:S01]  /*3040*/  LDS.128 R4, [R4+0x100] ;  /* 0x0001000004047984 */ /* 0x002e620000000c00 */
[----:B------:R-:W-:Y:S02]  /*3050*/  @P0 SHF.L.U32 R2, R8, 0x1f, RZ ;  /* 0x0000001f08020819 */ /* 0x000fe400000006ff */
[----:B------:R-:W-:Y:S01]  /*3060*/  SHF.L.U32 R0, R11, 0x1f, RZ ;  /* 0x0000001f0b007819 */ /* 0x000fe200000006ff */
[----:B------:R-:W-:Y:S01]  /*3070*/  @!PT LDS RZ, [RZ] ;  /* 0x00000000fffff984 */ /* 0x000fe20000000800 */
[----:B------:R-:W-:Y:S01]  /*3080*/  @!PT LDS RZ, [RZ] ;  /* 0x00000000fffff984 */ /* 0x000fe20000000800 */
[----:B------:R-:W-:Y:S01]  /*3090*/  @!PT LDS RZ, [RZ] ;  /* 0x00000000fffff984 */ /* 0x000fe20000000800 */
[----:B------:R-:W-:Y:S01]  /*30a0*/  @!PT LDS RZ, [RZ] ;  /* 0x00000000fffff984 */ /* 0x000fe20000000800 */
[----:B------:R2:W-:Y:S06]  /*30b0*/  MEMBAR.ALL.CTA ;  /* 0x0000000000007992 */ /* 0x0005ec0000008000 */
[----:B--2---:R-:W2:Y:S02]  /*30c0*/  FENCE.VIEW.ASYNC.S ;  /* 0x00000000000073c6 */ /* 0x004ea40000000000 */
[----:B--2---:R2:W-:Y:S01]  /*30d0*/  SYNCS.ARRIVE.TRANS64.RED.A1T0 RZ, [R3+URZ], RZ ;  /* 0x000000ff03ff79a7 */ /* 0x0045e200081004ff */
[----:B------:R2:W3:Y:S01]  /*30e0*/  @P0 SYNCS.PHASECHK.TRANS64.TRYWAIT P2, [UR6], R2 ;  /* 0x00000002ff0005a7 */ /* 0x0004e20008041106 */
[----:B-1----:R-:W-:Y:S01]  /*30f0*/  LOP3.LUT P1, RZ, R6, 0x1, RZ, 0xc0, !PT ;  /* 0x0000000106ff7812 */ /* 0x002fe2000782c0ff */
[----:B------:R-:W1:Y:S02]  /*3100*/  SYNCS.PHASECHK.TRANS64.TRYWAIT P0, [UR7+0xb0], R0 ;  /* 0x0000b000ff0075a7 */ /* 0x000e640008001107 */
[----:B-123--:R-:W-:Y:S10]  /*3110*/  @!P0 BRA `(.L_x_55) ;  /* 0x0000003c00a88947 */ /* 0x00eff40003800000 */
.L_x_115:
[----:B------:R-:W-:Y:S01]  /*3120*/  IADD3 R10, PT, PT, R10, 0x1, RZ ;  /* 0x000000010a0a7810 */ /* 0x000fe20007ffe0ff */
[----:B------:R-:W-:Y:S06]  /*3130*/  BRA.U !UP3, `(.L_x_56) ;  /* 0x000000010bc07547 */ /* 0x000fec000b800000 */
[----:B------:R-:W-:Y:S01]  /*3140*/  UPLOP3.LUT UP4, UPT, UPT, UPT, UPT, 0x40, 0x4 ;  /* 0x000000000004789c */ /* 0x000fe20003f8e870 */
[----:B------:R-:W-:Y:S01]  /*3150*/  UMOV UR13, UR9 ;  /* 0x00000009000d7c82 */ /* 0x000fe20008000000 */
[----:B------:R-:W-:Y:S01]  /*3160*/  UMOV UR12, UR4 ;  /* 0x00000004000c7c82 */ /* 0x000fe20008000000 */
[----:B------:R-:W-:-:S08]  /*3170*/  UMOV UR17, UR14 ;  /* 0x0000000e00117c82 */ /* 0x000fd00008000000 */
.L_x_59:
[----:B------:R-:W-:Y:S02]  /*3180*/  UIADD3 UR13, UPT, UPT, UR13, 0x1, URZ ;  /* 0x000000010d0d7890 */ /* 0x000fe4000fffe0ff */
[----:B--2---:R-:W-:Y:S02]  /*3190*/  ULEA UR6, UR17, UR5, 0x3 ;  /* 0x0000000511067291 */ /* 0x004fe4000f8e18ff */
[----:B------:R-:W-:Y:S01]  /*31a0*/  UISETP.NE.AND UP0, UPT, UR13, URZ, UPT ;  /* 0x000000ff0d00728c */ /* 0x000fe2000bf05270 */
[----:B---3--:R-:W-:Y:S10]  /*31b0*/  @P2 BRA `(.L_x_57) ;  /* 0x00000000000c2947 */ /* 0x008ff40003800000 */
[----:B-1----:R-:W-:Y:S04]  /*31c0*/  SHF.L.U32 R3, R8, 0x1f, RZ ;  /* 0x0000001f08037819 */ /* 0x002fe800000006ff */
[----:B------:R-:W1:Y:S02]  /*31d0*/  SYNCS.PHASECHK.TRANS64.TRYWAIT P0, [UR6], R3 ;  /* 0x00000003ff0075a7 */ /* 0x000e640008001106 */
[----:B-1----:R-:W-:Y:S05]  /*31e0*/  @!P0 BRA `(.L_x_58) ;  /* 0x0000003c008c8947 */ /* 0x002fea0003800000 */
.L_x_57:
[----:B------:R-:W-:Y:S01]  /*31f0*/  UISETP.NE.AND UP1, UPT, UR12, 0x1, UPT ;  /* 0x000000010c00788c */ /* 0x000fe2000bf25270 */
[----:B------:R-:W-:Y:S01]  /*3200*/  PLOP3.LUT P2, PT, PT, PT, PT, 0x80, 0x8 ;  /* 0x000000000008781c */ /* 0x000fe20003f4f070 */
[----:B------:R-:W-:Y:S02]  /*3210*/  UIADD3 UR14, UPT, UPT, UR17, 0x1, URZ ;  /* 0x00000001110e7890 */ /* 0x000fe4000fffe0ff */
[----:B------:R-:W-:Y:S02]  /*3220*/  ULEA UR28, UR17, UR11, 0x9 ;  /* 0x0000000b111c7291 */ /* 0x000fe4000f8e48ff */
[----:B------:R-:W-:Y:S01]  /*3230*/  UISETP.NE.AND UP2, UPT, UR14, 0x5, UPT ;  /* 0x000000050e00788c */ /* 0x000fe2000bf45270 */
[----:B------:R-:W-:Y:S01]  /*3240*/  PLOP3.LUT P0, PT, PT, PT, UP1, 0x80, 0x8 ;  /* 0x000000000008781c */ /* 0x000fe20003f0f018 */
[----:B------:R-:W-:Y:S02]  /*3250*/  UIADD3 UR40, UPT, UPT, UR28, 0x2, URZ ;  /* 0x000000021c287890 */ /* 0x000fe4000fffe0ff */
[----:B------:R-:W-:Y:S02]  /*3260*/  USEL UR27, URZ, 0x1, UP2 ;  /* 0x00000001ff1b7887 */ /* 0x000fe40009000000 */
[----:B------:R-:W-:Y:S02]  /*3270*/  USEL UR14, UR14, URZ, UP2 ;  /* 0x000000ff0e0e7287 */ /* 0x000fe40009000000 */
[----:B------:R-:W-:Y:S02]  /*3280*/  UIADD3 UR36, UPT, UPT, UR28, 0x4, URZ ;  /* 0x000000041c247890 */ /* 0x000fe4000fffe0ff */
[----:B------:R-:W-:Y:S01]  /*3290*/  @UP1 ULEA UR26, UR14, UR5, 0x3 ;  /* 0x000000050e1a1291 */ /* 0x000fe2000f8e18ff */
[----:B------:R-:W-:Y:S01]  /*32a0*/  LOP3.LUT R8, R8, UR27, RZ, 0x3c, !PT ;  /* 0x0000001b08087c12 */ /* 0x000fe2000f8e3cff */
[----:B------:R-:W-:Y:S02]  /*32b0*/  UIADD3 UR32, UPT, UPT, UR28, 0x6, URZ ;  /* 0x000000061c207890 */ /* 0x000fe4000fffe0ff */
[----:B------:R-:W-:Y:S01]  /*32c0*/  UIADD3 UR6, UPT, UPT, UR6, 0x28, URZ ;  /* 0x0000002806067890 */ /* 0x000fe2000fffe0ff */
[----:B-1----:R-:W-:Y:S01]  /*32d0*/  @P0 SHF.L.U32 R0, R8, 0x1f, RZ ;  /* 0x0000001f08000819 */ /* 0x002fe200000006ff */
[----:B------:R-:W-:Y:S01]  /*32e0*/  UIADD3 UR12, UPT, UPT, UR12, -0x1, URZ ;  /* 0xffffffff0c0c7890 */ /* 0x000fe2000fffe0ff */
[----:B------:R-:W-:Y:S02]  /*32f0*/  UMOV UR29, 0x40004040 ;  /* 0x40004040001d7882 */ /* 0x000fe40000000000 */
[----:B------:R2:W3:Y:S01]  /*3300*/  @P0 SYNCS.PHASECHK.TRANS64.TRYWAIT P2, [UR26], R0 ;  /* 0x00000000ff0005a7 */ /* 0x0004e2000804111a */
[----:B------:R-:W-:Y:S01]  /*3310*/  ULEA UR26, UR17, UR10, 0xa ;  /* 0x0000000a111a7291 */ /* 0x000fe2000f8e50ff */
[----:B------:R-:W-:Y:S01]  /*3320*/  UMOV UR27, 0x40004040 ;  /* 0x40004040001b7882 */ /* 0x000fe20000000000 */
[----:B------:R-:W-:Y:S02]  /*3330*/  UMOV UR41, 0x40004040 ;  /* 0x4000404000297882 */ /* 0x000fe40000000000 */
[----:B------:R-:W-:Y:S02]  /*3340*/  UIADD3 UR38, UPT, UPT, UR26, 0x2, URZ ;  /* 0x000000021a267890 */ /* 0x000fe4000fffe0ff */
[----:B------:R-:W-:Y:S02]  /*3350*/  UIADD3 UR34, UPT, UPT, UR26, 0x4, URZ ;  /* 0x000000041a227890 */ /* 0x000fe4000fffe0ff */
[----:B------:R-:W-:Y:S01]  /*3360*/  UIADD3 UR30, UPT, UPT, UR26, 0x6, URZ ;  /* 0x000000061a1e7890 */ /* 0x000fe2000fffe0ff */
[----:B------:R2:W-:Y:S01]  /*3370*/  UTCIMMA gdesc[UR26], gdesc[UR28], tmem[UR8], tmem[UR24], idesc[UR25], UP4 ;  /* 0x00ff181c1a0075ea */ /* 0x0005e2000a000108 */
[----:B------:R-:W-:Y:S01]  /*3380*/  UPLOP3.LUT UP4, UPT, UPT, UPT, UPT, 0x80, 0x8 ;  /* 0x000000000008789c */ /* 0x000fe20003f8f070 */
[----:B------:R-:W-:Y:S01]  /*3390*/  UMOV UR39, 0x40004040 ;  /* 0x4000404000277882 */ /* 0x000fe20000000000 */
[----:B------:R-:W-:Y:S01]  /*33a0*/  UMOV UR37, 0x40004040 ;  /* 0x4000404000257882 */ /* 0x000fe20000000000 */
[----:B------:R2:W-:Y:S01]  /*33b0*/  UTCIMMA gdesc[UR38], gdesc[UR40], tmem[UR8], tmem[UR22], idesc[UR23], UPT ;  /* 0x00ff1628260075ea */ /* 0x0005e2000b800108 */
[----:B------:R-:W-:Y:S01]  /*33c0*/  UMOV UR35, 0x40004040 ;  /* 0x4000404000237882 */ /* 0x000fe20000000000 */
[----:B------:R-:W-:Y:S01]  /*33d0*/  UMOV UR33, 0x40004040 ;  /* 0x4000404000217882 */ /* 0x000fe20000000000 */
[----:B------:R-:W-:Y:S01]  /*33e0*/  UMOV UR31, 0x40004040 ;  /* 0x40004040001f7882 */ /* 0x000fe20000000000 */
[----:B------:R2:W-:Y:S01]  /*33f0*/  UTCIMMA gdesc[UR34], gdesc[UR36], tmem[UR8], tmem[UR20], idesc[UR21], UPT ;  /* 0x00ff1424220075ea */ /* 0x0005e2000b800108 */
[----:B------:R2:W-:Y:S01]  /*3400*/  UTCIMMA gdesc[UR30], gdesc[UR32], tmem[UR8], tmem[UR18], idesc[UR19], UPT ;  /* 0x00ff12201e0075ea */ /* 0x0005e2000b800108 */
[----:B------:R2:W-:Y:S01]  /*3410*/  UTCBAR [UR6], URZ ;  /* 0x000000ff060073e9 */ /* 0x0005e200080000ff */
[----:B------:R-:W-:Y:S01]  /*3420*/  UMOV UR17, UR14 ;  /* 0x0000000e00117c82 */ /* 0x000fe20008000000 */
[----:B------:R-:W-:Y:S05]  /*3430*/  BRA.U UP0, `(.L_x_59) ;  /* 0xfffffffd00507547 */ /* 0x000fea000b83ffff */
.L_x_56:
[----:B------:R-:W-:Y:S01]  /*3440*/  UIADD3 UR15, UPT, UPT, UR15, 0x1, URZ ;  /* 0x000000010f0f7890 */ /* 0x000fe2000fffe0ff */
[C---:B------:R-:W-:Y:S01]  /*3450*/  ISETP.NE.AND P0, PT, R10.reuse, 0x2, PT ;  /* 0x000000020a00780c */ /* 0x040fe20003f05270 */
[----:B------:R-:W-:Y:S02]  /*3460*/  UIADD3 UR7, UPT, UPT, UR7, 0x90, URZ ;  /* 0x0000009007077890 */ /* 0x000fe4000fffe0ff */
[----:B------:R-:W-:Y:S01]  /*3470*/  UISETP.NE.AND UP0, UPT, UR15, 0x4, UPT ;  /* 0x000000040f00788c */ /* 0x000fe2000bf05270 */
[----:B-12---:R-:W-:Y:S02]  /*3480*/  SEL R0, RZ, 0x1, P0 ;  /* 0x00000001ff007807 */ /* 0x006fe40000000000 */
[----:B------:R-:W-:Y:S01]  /*3490*/  SEL R10, R10, RZ, P0 ;  /* 0x000000ff0a0a7207 */ /* 0x000fe20000000000 */
[----:B------:R-:W-:Y:S01]  /*34a0*/  USEL UR6, URZ, 0x1, UP0 ;  /* 0x00000001ff067887 */ /* 0x000fe20008000000 */
[----:B------:R-:W-:Y:S01]  /*34b0*/  LOP3.LUT R9, R9, R0, RZ, 0x3c, !PT ;  /* 0x0000000009097212 */ /* 0x000fe200078e3cff */
[----:B------:R-:W-:Y:S01]  /*34c0*/  USEL UR15, UR15, URZ, UP0 ;  /* 0x000000ff0f0f7287 */ /* 0x000fe20008000000 */
[----:B------:R1:W-:Y:S03]  /*34d0*/  UTCBAR [UR7], URZ ;  /* 0x000000ff070073e9 */ /* 0x0003e600080000ff */
[----:B------:R-:W-:Y:S01]  /*34e0*/  LOP3.LUT R11, R11, UR6, RZ, 0x3c, !PT ;  /* 0x000000060b0b7c12 */ /* 0x000fe2000f8e3cff */
[----:B------:R-:W-:Y:S07]  /*34f0*/  @P1 BRA `(.L_x_60) ;  /* 0xfffffff800a01947 */ /* 0x000fee000383ffff */
[----:B------:R-:W2:Y:S01]  /*3500*/  S2UR UR4, SR_CgaCtaId ;  /* 0x00000000000479c3 */ /* 0x000ea20000008800 */
[----:B------:R-:W-:Y:S01]  /*3510*/  ELECT P0, URZ, PT ;  /* 0x0000000000ff782f */ /* 0x000fe20003800000 */
[----:B------:R-:W-:Y:S01]  /*3520*/  IMAD.MOV.U32 R0, RZ, RZ, 0x1 ;  /* 0x00000001ff007424 */ /* 0x000fe200078e00ff */
[----:B------:R-:W-:Y:S01]  /*3530*/  UIADD3 UR5, UPT, UPT, UR5, 0xb0, URZ ;  /* 0x000000b005057890 */ /* 0x000fe2000fffe0ff */
[----:B------:R-:W-:Y:S01]  /*3540*/  SHF.L.U32 R3, R11, 0x1f, RZ ;  /* 0x0000001f0b037819 */ /* 0x000fe200000006ff */
[----:B------:R-:W-:-:S03]  /*3550*/  UMOV UR6, 0x40 ;  /* 0x0000004000067882 */ /* 0x000fc60000000000 */
[----:B------:R-:W-:Y:S01]  /*3560*/  UVIRTCOUNT.DEALLOC.SMPOOL 0x80 ;  /* 0x000000800000784c */ /* 0x000fe20000000000 */
[----:B--2---:R-:W-:Y:S02]  /*3570*/  ULEA UR4, UR4, UR6, 0x18 ;  /* 0x0000000604047291 */ /* 0x004fe4000f8ec0ff */
[----:B------:R-:W-:-:S07]  /*3580*/  ULEA UR6, UR15, UR5, 0x3 ;  /* 0x000000050f067291 */ /* 0x000fce000f8e18ff */
[----:B------:R2:W-:Y:S02]  /*3590*/  @P0 STS.U8 [UR4+0x1c], R0 ;  /* 0x00001c00ff000988 */ /* 0x0005e40008000004 */
[----:B------:R-:W4:Y:S02]  /*35a0*/  SYNCS.PHASECHK.TRANS64.TRYWAIT P0, [UR6], R3 ;  /* 0x00000003ff0075a7 */ /* 0x000f240008001106 */
[----:B--2-4-:R-:W-:Y:S05]  /*35b0*/  @!P0 BRA `(.L_x_61) ;  /* 0x0000003800b08947 */ /* 0x014fea0003800000 */
.L_x_118:
[----:B-1----:R-:W-:-:S04]  /*35c0*/  UIADD3 UR7, UPT, UPT, UR15, 0x1, URZ ;  /* 0x000000010f077890 */ /* 0x002fc8000fffe0ff */
[----:B------:R-:W-:-:S04]  /*35d0*/  UISETP.NE.AND UP0, UPT, UR7, 0x4, UPT ;  /* 0x000000040700788c */ /* 0x000fc8000bf05270 */
[----:B------:R-:W-:Y:S02]  /*35e0*/  USEL UR8, URZ, 0x1, UP0 ;  /* 0x00000001ff087887 */ /* 0x000fe40008000000 */
[----:B------:R-:W-:-:S04]  /*35f0*/  USEL UR7, UR7, URZ, UP0 ;  /* 0x000000ff07077287 */ /* 0x000fc80008000000 */
[----:B------:R-:W-:Y:S01]  /*3600*/  ULEA UR6, UR7, UR5, 0x3 ;  /* 0x0000000507067291 */ /* 0x000fe2000f8e18ff */
[----:B------:R-:W-:-:S04]  /*3610*/  LOP3.LUT R2, R11, UR8, RZ, 0x3c, !PT ;  /* 0x000000080b027c12 */ /* 0x000fc8000f8e3cff */
[----:B--2---:R-:W-:-:S04]  /*3620*/  SHF.L.U32 R3, R2, 0x1f, RZ ;  /* 0x0000001f02037819 */ /* 0x004fc800000006ff */
[----:B------:R-:W1:Y:S02]  /*3630*/  SYNCS.PHASECHK.TRANS64.TRYWAIT P0, [UR6], R3 ;  /* 0x00000003ff0075a7 */ /* 0x000e640008001106 */
[----:B-1----:R-:W-:Y:S05]  /*3640*/  @!P0 BRA `(.L_x_62) ;  /* 0x0000003800a48947 */ /* 0x002fea0003800000 */
.L_x_120:
        /* <DEDUP_REMOVED lines=9> */
.L_x_122:
[----:B------:R-:W-:-:S04]  /*36e0*/  UIADD3 UR7, UPT, UPT, UR7, 0x1, URZ ;  /* 0x0000000107077890 */ /* 0x000fc8000fffe0ff */
[----:B------:R-:W-:-:S04]  /*36f0*/  UISETP.NE.AND UP0, UPT, UR7, 0x4, UPT ;  /* 0x000000040700788c */ /* 0x000fc8000bf05270 */
[----:B------:R-:W-:Y:S02]  /*3700*/  USEL UR6, URZ, 0x1, UP0 ;  /* 0x00000001ff067887 */ /* 0x000fe40008000000 */
[----:B------:R-:W-:-:S04]  /*3710*/  USEL UR7, UR7, URZ, UP0 ;  /* 0x000000ff07077287 */ /* 0x000fc80008000000 */
[----:B------:R-:W-:Y:S01]  /*3720*/  ULEA UR7, UR7, UR5, 0x3 ;  /* 0x0000000507077291 */ /* 0x000fe2000f8e18ff */
[----:B-1----:R-:W-:-:S04]  /*3730*/  LOP3.LUT R3, R2, UR6, RZ, 0x3c, !PT ;  /* 0x0000000602037c12 */ /* 0x002fc8000f8e3cff */
[----:B------:R-:W-:-:S04]  /*3740*/  SHF.L.U32 R3, R3, 0x1f, RZ ;  /* 0x0000001f03037819 */ /* 0x000fc800000006ff */
[----:B------:R-:W1:Y:S02]  /*3750*/  SYNCS.PHASECHK.TRANS64.TRYWAIT P0, [UR7], R3 ;  /* 0x00000003ff0075a7 */ /* 0x000e640008001107 */
[----:B-1----:R-:W-:Y:S05]  /*3760*/  @!P0 BRA `(.L_x_64) ;  /* 0x00000038008c8947 */ /* 0x002fea0003800000 */
.L_x_124:
[----:B------:R-:W-:Y:S01]  /*3770*/  NOP ;  /* 0x0000000000007918 */ /* 0x000fe20000000000 */
[----:B-1----:R-:W1:Y:S01]  /*3780*/  LDS R0, [UR4+0x14] ;  /* 0x00001404ff007984 */ /* 0x002e620008000800 */
[----:B------:R-:W-:Y:S01]  /*3790*/  ULOP3.LUT UR6, UR16, 0xffff, URZ, 0xc0, !UPT ;  /* 0x0000ffff10067892 */ /* 0x000fe2000f8ec0ff */
[----:B------:R-:W-:Y:S01]  /*37a0*/  UMOV UR8, 0xffff ;  /* 0x0000ffff00087882 */ /* 0x000fe20000000000 */
[----:B------:R-:W-:Y:S02]  /*37b0*/  UMOV UR5, 0x1 ;  /* 0x0000000100057882 */ /* 0x000fe40000000000 */
[----:B------:R-:W-:-:S04]  /*37c0*/  USHF.R.U32.HI UR6, URZ, 0x5, UR6 ;  /* 0x00000005ff067899 */ /* 0x000fc80008011606 */
[----:B------:R-:W-:Y:S02]  /*37d0*/  USHF.L.U32 UR8, UR8, UR6, URZ ;  /* 0x0000000608087299 */ /* 0x000fe400080006ff */
[----:B------:R-:W-:-:S04]  /*37e0*/  USHF.L.U32 UR5, UR5, UR6, URZ ;  /* 0x0000000605057299 */ /* 0x000fc800080006ff */
[----:B-1----:R-:W-:-:S04]  /*37f0*/  LOP3.LUT R0, R0, UR8, RZ, 0xc0, !PT ;  /* 0x0000000800007c12 */ /* 0x002fc8000f8ec0ff */
[----:B------:R-:W-:-:S13]  /*3800*/  ISETP.NE.AND P0, PT, R0, UR8, PT ;  /* 0x0000000800007c0c */ /* 0x000fda000bf05270 */
[----:B------:R-:W-:Y:S05]  /*3810*/  @P0 BRA `(.L_x_65) ;  /* 0x0000000000580947 */ /* 0x000fea0003800000 */
[----:B------:R-:W1:Y:S02]  /*3820*/  LDS R0, [UR4+0x18] ;  /* 0x00001804ff007984 */ /* 0x000e640008000800 */
[----:B-1----:R-:W-:-:S04]  /*3830*/  LOP3.LUT R0, R0, UR5, RZ, 0xc0, !PT ;  /* 0x0000000500007c12 */ /* 0x002fc8000f8ec0ff */
[----:B------:R-:W-:-:S13]  /*3840*/  ISETP.NE.AND P0, PT, R0, UR5, PT ;  /* 0x0000000500007c0c */ /* 0x000fda000bf05270 */
[----:B------:R-:W-:Y:S05]  /*3850*/  @P0 BRA `(.L_x_66) ;  /* 0x00000000003c0947 */ /* 0x000fea0003800000 */
[----:B------:R-:W1:Y:S01]  /*3860*/  S2R R2, SR_LANEID ;  /* 0x0000000000027919 */ /* 0x000e620000000000 */
[----:B------:R-:W-:Y:S01]  /*3870*/  ULOP3.LUT UR8, URZ, UR8, URZ, 0x33, !UPT ;  /* 0x00000008ff087292 */ /* 0x000fe2000f8e33ff */
[----:B------:R-:W-:Y:S01]  /*3880*/  LOP3.LUT R4, RZ, UR5, RZ, 0x33, !PT ;  /* 0x00000005ff047c12 */ /* 0x000fe2000f8e33ff */
[----:B------:R-:W-:Y:S02]  /*3890*/  VOTEU.ANY UR7, UPT, PT ;  /* 0x0000000000077886 */ /* 0x000fe400038e0100 */
[----:B------:R-:W-:Y:S01]  /*38a0*/  UFLO.U32 UR7, UR7 ;  /* 0x00000007000772bd */ /* 0x000fe200080e0000 */
[----:B------:R-:W2:Y:S01]  /*38b0*/  REDUX UR5, R4 ;  /* 0x00000000040573c4 */ /* 0x000ea20000000000 */
[----:B------:R-:W-:-:S06]  /*38c0*/  IMAD.U32 R0, RZ, RZ, UR8 ;  /* 0x00000008ff007e24 */ /* 0x000fcc000f8e00ff */
[----:B------:R4:W-:Y:S01]  /*38d0*/  UTCATOMSWS.AND URZ, UR8 ;  /* 0x0000000800ff79e3 */ /* 0x0009e20008000000 */
[----:B------:R-:W3:Y:S01]  /*38e0*/  REDUX UR6, R0 ;  /* 0x00000000000673c4 */ /* 0x000ee20000000000 */
[----:B-1----:R-:W-:Y:S01]  /*38f0*/  ISETP.EQ.U32.AND P0, PT, R2, UR7, PT ;  /* 0x0000000702007c0c */ /* 0x002fe2000bf02070 */
[----:B--2---:R-:W-:Y:S01]  /*3900*/  IMAD.U32 R2, RZ, RZ, UR5 ;  /* 0x00000005ff027e24 */ /* 0x004fe2000f8e00ff */
[----:B---3--:R-:W-:-:S11]  /*3910*/  MOV R3, UR6 ;  /* 0x0000000600037c02 */ /* 0x008fd60008000f00 */
[----:B------:R4:W-:Y:S04]  /*3920*/  @P0 ATOMS.AND RZ, [UR4+0x14], R3 ;  /* 0x00001403ffff098c */ /* 0x0009e8000a800004 */
[----:B------:R4:W-:Y:S01]  /*3930*/  @P0 ATOMS.AND RZ, [UR4+0x18], R2 ;  /* 0x00001802ffff098c */ /* 0x0009e2000a800004 */
[----:B------:R-:W-:Y:S05]  /*3940*/  BRA `(.L_x_67) ;  /* 0x0000000000147947 */ /* 0x000fea0003800000 */
.L_x_66:
[----:B------:R-:W-:Y:S02]  /*3950*/  MOV R2, 0x3970 ;  /* 0x0000397000027802 */ /* 0x000fe40000000f00 */
[----:B---3-5:R-:W-:Y:S05]  /*3960*/  CALL.REL.NOINC `($__internal_0_$__cuda_sm10x_tcgen05_guardrail_trap_col_being_dealloced_not_returned_by_alloc) ;  /* 0x0000003800a87944 */ /* 0x028fea0003c00000 */
[----:B------:R-:W-:Y:S05]  /*3970*/  BRA `(.L_x_67) ;  /* 0x0000000000087947 */ /* 0x000fea0003800000 */
.L_x_65:
[----:B------:R-:W-:Y:S02]  /*3980*/  MOV R2, 0x39a0 ;  /* 0x000039a000027802 */ /* 0x000fe40000000f00 */
[----:B---3-5:R-:W-:Y:S05]  /*3990*/  CALL.REL.NOINC `($__internal_2_$__cuda_sm10x_tcgen05_guardrail_trap_unallocated_columns_being_dealloced) ;  /* 0x0000003800b47944 */ /* 0x028fea0003c00000 */
.L_x_67:
[----:B------:R-:W-:Y:S01]  /*39a0*/  NOP ;  /* 0x0000000000007918 */ /* 0x000fe20000000000 */
[----:B----4-:R-:W-:Y:S05]  /*39b0*/  EXIT ;  /* 0x000000000000794d */ /* 0x010fea0003800000 */
.L_x_49:
[----:B------:R-:W-:-:S09]  /*39c0*/  UISETP.NE.OR UP2, UPT, UR8, 0x3, !UP2 ;  /* 0x000000030800788c */ /* 0x000fd2000d745670 */
[----:B------:R-:W-:Y:S05]  /*39d0*/  BRA.U UP2, `(.L_x_68) ;  /* 0x0000000902c87547 */ /* 0x000fea000b800000 */
[----:B------:R-:W1:Y:S01]  /*39e0*/  LDCU.64 UR6, c[0x0][0x888] ;  /* 0x00011100ff0677ac */ /* 0x000e620008000a00 */
[----:B------:R-:W2:Y:S01]  /*39f0*/  LDC R0, c[0x0][0xb30] ;  /* 0x0002cc00ff007b82 */ /* 0x000ea20000000800 */
[----:B------:R-:W-:Y:S01]  /*3a00*/  IMAD.MOV.U32 R30, RZ, RZ, 0x1 ;  /* 0x00000001ff1e7424 */ /* 0x000fe200078e00ff */
[----:B------:R-:W-:Y:S01]  /*3a10*/  CS2R R28, SRZ ;  /* 0x00000000001c7805 */ /* 0x000fe2000001ff00 */
[----:B------:R-:W4:Y:S01]  /*3a20*/  LDCU.64 UR4, c[0x0][0x890] ;  /* 0x00011200ff0477ac */ /* 0x000f220008000a00 */
[----:B------:R-:W-:Y:S01]  /*3a30*/  IMAD.MOV.U32 R25, RZ, RZ, 0x2000 ;  /* 0x00002000ff197424 */ /* 0x000fe200078e00ff */
[----:B------:R-:W-:-:S03]  /*3a40*/  UMOV UR8, 0x400 ;  /* 0x0000040000087882 */ /* 0x000fc60000000000 */
[----:B------:R-:W3:Y:S01]  /*3a50*/  LDC R19, c[0x0][0x370] ;  /* 0x0000dc00ff137b82 */ /* 0x000ee20000000800 */
[----:B------:R-:W-:-:S07]  /*3a60*/  UPLOP3.LUT UP1, UPT, UPT, UPT, UPT, 0x40, 0x4 ;  /* 0x000000000004789c */ /* 0x000fce0003f2e870 */
[----:B------:R-:W3:Y:S01]  /*3a70*/  LDC R2, c[0x0][0xb0c] ;  /* 0x0002c300ff027b82 */ /* 0x000ee20000000800 */
[----:B-1----:R-:W-:Y:S02]  /*3a80*/  UISETP.NE.U32.AND UP2, UPT, UR6, URZ, UPT ;  /* 0x000000ff0600728c */ /* 0x002fe4000bf45070 */
[----:B------:R-:W-:Y:S02]  /*3a90*/  ULEA UR6, UR37, UR8, 0x18 ;  /* 0x0000000825067291 */ /* 0x000fe4000f8ec0ff */
[----:B------:R-:W-:Y:S02]  /*3aa0*/  UISETP.NE.AND.EX UP2, UPT, UR7, URZ, UPT, UP2 ;  /* 0x000000ff0700728c */ /* 0x000fe4000bf45320 */
[----:B------:R-:W-:Y:S01]  /*3ab0*/  UIADD3 UR7, UPT, UPT, UR6, 0x50, URZ ;  /* 0x0000005006077890 */ /* 0x000fe2000fffe0ff */
[----:B------:R-:W1:Y:S01]  /*3ac0*/  LDC R18, c[0x0][0xb20] ;  /* 0x0002c800ff127b82 */ /* 0x000e620000000800 */
[----:B----4-:R-:W-:Y:S01]  /*3ad0*/  UISETP.NE.U32.AND UP3, UPT, UR4, URZ, UPT ;  /* 0x000000ff0400728c */ /* 0x010fe2000bf65070 */
[----:B--2---:R-:W-:Y:S01]  /*3ae0*/  ISETP.NE.AND P1, PT, R0, 0x1, PT ;  /* 0x000000010000780c */ /* 0x004fe20003f25270 */
[----:B------:R-:W-:-:S02]  /*3af0*/  UPRMT UR37, UR37, 0x654, UR7 ;  /* 0x0000065425257896 */ /* 0x000fc40008000007 */
[----:B------:R-:W-:-:S03]  /*3b00*/  UISETP.NE.AND.EX UP3, UPT, UR5, URZ, UPT, UP3 ;  /* 0x000000ff0500728c */ /* 0x000fc6000bf65330 */
[----:B------:R-:W2:Y:S08]  /*3b10*/  LDC.64 R32, c[0x0][0x348] ;  /* 0x0000d200ff207b82 */ /* 0x000eb00000000a00 */
[----:B------:R-:W4:Y:S08]  /*3b20*/  LDC.64 R16, c[0x0][0xb10] ;  /* 0x0002c400ff107b82 */ /* 0x000f300000000a00 */
[----:B------:R-:W1:Y:S08]  /*3b30*/  LDC.64 R6, c[0x0][0xb18] ;  /* 0x0002c600ff067b82 */ /* 0x000e700000000a00 */
[----:B------:R-:W1:Y:S08]  /*3b40*/  LDC.64 R4, c[0x0][0xb28] ;  /* 0x0002ca00ff047b82 */ /* 0x000e700000000a00 */
[----:B---3--:R-:W1:Y:S02]  /*3b50*/  LDC R24, c[0x0][0x374] ;  /* 0x0000dd00ff187b82 */ /* 0x008e640000000800 */
.L_x_76:
[C---:B------:R-:W-:Y:S02]  /*3b60*/  LEA R0, R29.reuse, UR6, 0x3 ;  /* 0x000000061d007c11 */ /* 0x040fe4000f8e18ff */
[----:B------:R-:W-:Y:S02]  /*3b70*/  SHF.L.U32 R3, R28, 0x1f, RZ ;  /* 0x0000001f1c037819 */ /* 0x000fe400000006ff */
[----:B------:R-:W-:Y:S02]  /*3b80*/  LEA R20, R29, UR6, 0x4 ;  /* 0x000000061d147c11 */ /* 0x000fe4000f8e20ff */
[----:B---3--:R-:W3:Y:S02]  /*3b90*/  SYNCS.PHASECHK.TRANS64.TRYWAIT P0, [R0+URZ+0x70], R3 ;  /* 0x00007003000075a7 */ /* 0x008ee400080011ff */
[----:B---3--:R-:W-:Y:S05]  /*3ba0*/  @!P0 BRA `(.L_x_69) ;  /* 0x0000003400948947 */ /* 0x008fea0003800000 */
.L_x_125:
[----:B------:R-:W-:Y:S01]  /*3bb0*/  ISETP.GE.AND P0, PT, R72, 0x1, PT ;  /* 0x000000014800780c */ /* 0x000fe20003f06270 */
[----:B------:R-:W1:Y:S01]  /*3bc0*/  LDS.128 R20, [R20+0x100] ;  /* 0x0001000014147984 */ /* 0x000e620000000c00 */
[----:B------:R-:W-:Y:S01]  /*3bd0*/  ISETP.NE.U32.AND P4, PT, RZ, UR4, PT ;  /* 0x00000004ff007c0c */ /* 0x000fe2000bf85070 */
[----:B---3--:R-:W-:Y:S01]  /*3be0*/  VIADD R0, R0, 0x80 ;  /* 0x0000008000007836 */ /* 0x008fe20000000000 */
[----:B------:R-:W-:Y:S02]  /*3bf0*/  SHF.L.U32 R26, R30, 0x1f, RZ ;  /* 0x0000001f1e1a7819 */ /* 0x000fe400000006ff */
[----:B------:R-:W-:Y:S02]  /*3c00*/  ISETP.NE.AND.EX P4, PT, RZ, UR5, PT, P4 ;  /* 0x00000005ff007c0c */ /* 0x000fe4000bf85340 */
[----:B------:R-:W-:Y:S01]  /*3c10*/  PRMT R0, RZ, 0x654, R0 ;  /* 0x00000654ff007816 */ /* 0x000fe20000000000 */
[----:B------:R-:W-:Y:S01]  /*3c20*/  @!PT LDS RZ, [RZ] ;  /* 0x00000000fffff984 */ /* 0x000fe20000000800 */
[----:B------:R-:W-:Y:S01]  /*3c30*/  @!PT LDS RZ, [RZ] ;  /* 0x00000000fffff984 */ /* 0x000fe20000000800 */
[----:B------:R-:W-:Y:S01]  /*3c40*/  @!PT LDS RZ, [RZ] ;  /* 0x00000000fffff984 */ /* 0x000fe20000000800 */
[----:B------:R-:W-:Y:S01]  /*3c50*/  @!PT LDS RZ, [RZ] ;  /* 0x00000000fffff984 */ /* 0x000fe20000000800 */
[----:B------:R3:W-:Y:S06]  /*3c60*/  MEMBAR.ALL.CTA ;  /* 0x0000000000007992 */ /* 0x0007ec0000008000 */
[----:B---3--:R-:W3:Y:S02]  /*3c70*/  FENCE.VIEW.ASYNC.S ;  /* 0x00000000000073c6 */ /* 0x008ee40000000000 */
[----:B---3--:R3:W-:Y:S01]  /*3c80*/  SYNCS.ARRIVE.TRANS64.RED.A1T0 RZ, [R0+URZ], RZ ;  /* 0x000000ff00ff79a7 */ /* 0x0087e200081004ff */
[----:B-1----:R-:W-:Y:S11]  /*3c90*/  LOP3.LUT P3, RZ, R22, 0x1, RZ, 0xc0, !PT ;  /* 0x0000000116ff7812 */ /* 0x002ff6000786c0ff */
[----:B------:R-:W-:Y:S02]  /*3ca0*/  @!UPT UIADD3 URZ, UPT, UPT, URZ, URZ, URZ ;  /* 0x000000fffffff290 */ /* 0x000fe4000fffe0ff */
[----:B------:R-:W-:Y:S02]  /*3cb0*/  @P3 MOV R13, R20 ;  /* 0x00000014000d3202 */ /* 0x000fe40000000f00 */
[----:B------:R-:W-:Y:S01]  /*3cc0*/  @P3 LOP3.LUT R8, R21, 0xffff, RZ, 0xc0, !PT ;  /* 0x0000ffff15083812 */ /* 0x000fe200078ec0ff */
[----:B---3--:R-:W-:Y:S06]  /*3cd0*/  @!P0 BRA `(.L_x_70) ;  /* 0x0000000000a48947 */ /* 0x008fec0003800000 */
[----:B------:R-:W-:Y:S01]  /*3ce0*/  IMAD.HI.U32 R31, R24, R7, RZ ;  /* 0x00000007181f7227 */ /* 0x000fe200078e00ff */
[----:B------:R-:W-:Y:S02]  /*3cf0*/  ISETP.NE.AND P0, PT, R6, 0x1, PT ;  /* 0x000000010600780c */ /* 0x000fe40003f05270 */
[----:B------:R-:W-:Y:S01]  /*3d00*/  ISETP.NE.AND P2, PT, R72, 0x1, PT ;  /* 0x000000014800780c */ /* 0x000fe20003f45270 */
[----:B----4-:R-:W-:Y:S01]  /*3d10*/  IMAD.HI.U32 R34, R19, R16, RZ ;  /* 0x0000001013227227 */ /* 0x010fe200078e00ff */
[----:B------:R-:W-:Y:S02]  /*3d20*/  SHF.R.U32.HI R31, RZ, R18, R31 ;  /* 0x00000012ff1f7219 */ /* 0x000fe4000001161f */
[----:B------:R-:W-:Y:S01]  /*3d30*/  ISETP.NE.AND P5, PT, R2, 0x1, PT ;  /* 0x000000010200780c */ /* 0x000fe20003fa5270 */
[----:B------:R-:W-:Y:S01]  /*3d40*/  IMAD.HI.U32 R36, R13, R16, RZ ;  /* 0x000000100d247227 */ /* 0x000fe200078e00ff */
[----:B------:R-:W-:Y:S02]  /*3d50*/  SHF.R.U32.HI R34, RZ, R17, R34 ;  /* 0x00000011ff227219 */ /* 0x000fe40000011622 */
[----:B------:R-:W-:Y:S01]  /*3d60*/  SEL R3, R24, R31, !P0 ;  /* 0x0000001f18037207 */ /* 0x000fe20004000000 */
[C---:B------:R-:W-:Y:S01]  /*3d70*/  IMAD.HI.U32 R31, R8.reuse, R7, RZ ;  /* 0x00000007081f7227 */ /* 0x040fe200078e00ff */
[----:B------:R-:W-:Y:S02]  /*3d80*/  SEL R11, R19, R34, !P5 ;  /* 0x00000022130b7207 */ /* 0x000fe40006800000 */
[----:B------:R-:W-:Y:S01]  /*3d90*/  SHF.R.U32.HI R36, RZ, R17, R36 ;  /* 0x00000011ff247219 */ /* 0x000fe20000011624 */
[----:B------:R-:W-:Y:S01]  /*3da0*/  IMAD.HI.U32 R38, R3, R4, RZ ;  /* 0x0000000403267227 */ /* 0x000fe200078e00ff */
[----:B------:R-:W-:Y:S03]  /*3db0*/  SHF.R.U32.HI R31, RZ, R18, R31 ;  /* 0x00000012ff1f7219 */ /* 0x000fe6000001161f */
[----:B------:R-:W-:Y:S01]  /*3dc0*/  IMAD.HI.U32 R34, R11, R4, RZ ;  /* 0x000000040b227227 */ /* 0x000fe200078e00ff */
[----:B------:R-:W-:Y:S02]  /*3dd0*/  @P2 SHF.R.U32.HI R3, RZ, R5, R38 ;  /* 0x00000005ff032219 */ /* 0x000fe40000011626 */
[----:B------:R-:W-:Y:S02]  /*3de0*/  SEL R9, R8, R31, !P0 ;  /* 0x0000001f08097207 */ /* 0x000fe40004000000 */
[----:B------:R-:W-:Y:S01]  /*3df0*/  @P2 SHF.R.U32.HI R11, RZ, R5, R34 ;  /* 0x00000005ff0b2219 */ /* 0x000fe20000011622 */
[C---:B------:R-:W-:Y:S01]  /*3e00*/  IMAD R10, R72.reuse, R3, RZ ;  /* 0x00000003480a7224 */ /* 0x040fe200078e02ff */
[----:B------:R-:W-:Y:S01]  /*3e10*/  SEL R3, R13, R36, !P5 ;  /* 0x000000240d037207 */ /* 0x000fe20006800000 */
[C---:B------:R-:W-:Y:S03]  /*3e20*/  IMAD.HI.U32 R14, R9.reuse, R4, RZ ;  /* 0x00000004090e7227 */ /* 0x040fe600078e00ff */
[----:B------:R-:W-:Y:S01]  /*3e30*/  ISETP.GE.AND P0, PT, R9, R10, PT ;  /* 0x0000000a0900720c */ /* 0x000fe20003f06270 */
[C---:B------:R-:W-:Y:S01]  /*3e40*/  IMAD R12, R72.reuse, R11, RZ ;  /* 0x0000000b480c7224 */ /* 0x040fe200078e02ff */
[-C--:B------:R-:W-:Y:S04]  /*3e50*/  SHF.R.U32.HI R14, RZ, R5.reuse, R14 ;  /* 0x00000005ff0e7219 */ /* 0x080fe8000001160e */
[----:B------:R-:W-:Y:S02]  /*3e60*/  ISETP.GE.OR P0, PT, R3, R12, P0 ;  /* 0x0000000c0300720c */ /* 0x000fe40000706670 */
[----:B------:R-:W-:Y:S05]  /*3e70*/  SEL R15, R9, R14, !P2 ;  /* 0x0000000e090f7207 */ /* 0x000fea0005000000 */
[----:B------:R-:W-:Y:S04]  /*3e80*/  IMAD.MOV R14, RZ, RZ, -R15 ;  /* 0x000000ffff0e7224 */ /* 0x000fe800078e0a0f */
[----:B------:R-:W-:Y:S02]  /*3e90*/  IMAD R14, R72, R14, R9 ;  /* 0x0000000e480e7224 */ /* 0x000fe400078e0209 */
[C---:B------:R-:W-:Y:S05]  /*3ea0*/  @!P0 IMAD.HI.U32 R10, R3.reuse, R4, RZ ;  /* 0x00000004030a8227 */ /* 0x040fea00078e00ff */
[----:B------:R-:W-:Y:S04]  /*3eb0*/  @!P0 SHF.R.U32.HI R10, RZ, R5, R10 ;  /* 0x00000005ff0a8219 */ /* 0x000fe8000001160a */
[----:B------:R-:W-:Y:S01]  /*3ec0*/  @!P0 SEL R0, R3, R10, !P2 ;  /* 0x0000000a03008207 */ /* 0x000fe20005000000 */
[----:B------:R-:W-:Y:S03]  /*3ed0*/  IMAD.MOV R10, RZ, RZ, -R3 ;  /* 0x000000ffff0a7224 */ /* 0x000fe600078e0a03 */
[----:B------:R-:W-:Y:S01]  /*3ee0*/  @!P0 IADD3 R15, PT, PT, R15, -R0, RZ ;  /* 0x800000000f0f8210 */ /* 0x000fe20007ffe0ff */
[----:B------:R-:W-:Y:S01]  /*3ef0*/  @!P0 IMAD R0, R11, R14, R0 ;  /* 0x0000000e0b008224 */ /* 0x000fe200078e0200 */
[----:B------:R-:W-:Y:S01]  /*3f00*/  IADD3 R11, PT, PT, -R9, RZ, RZ ;  /* 0x000000ff090b7210 */ /* 0x000fe20007ffe1ff */
[----:B------:R-:W-:Y:S02]  /*3f10*/  IMAD R13, R2, R10, R13 ;  /* 0x0000000a020d7224 */ /* 0x000fe400078e020d */
[----:B------:R-:W-:Y:S02]  /*3f20*/  @!P0 IMAD R9, R15, R72, R3 ;  /* 0x000000480f098224 */ /* 0x000fe400078e0203 */
[----:B------:R-:W-:Y:S02]  /*3f30*/  @!P0 IMAD.MOV.U32 R3, RZ, RZ, R0 ;  /* 0x000000ffff038224 */ /* 0x000fe400078e0000 */
[----:B------:R-:W-:Y:S02]  /*3f40*/  IMAD R8, R6, R11, R8 ;  /* 0x0000000b06087224 */ /* 0x000fe400078e0208 */
[----:B------:R-:W-:Y:S02]  /*3f50*/  IMAD R13, R3, R2, R13 ;  /* 0x00000002030d7224 */ /* 0x000fe400078e020d */
[----:B------:R-:W-:Y:S02]  /*3f60*/  IMAD R8, R9, R6, R8 ;  /* 0x0000000609087224 */ /* 0x000fe400078e0208 */
.L_x_70:
[----:B------:R-:W-:Y:S05]  /*3f70*/  BRA.U UP1, `(.L_x_71) ;  /* 0x0000000101107547 */ /* 0x000fea000b800000 */
[----:B------:R-:W-:Y:S04]  /*3f80*/  MOV R0, UR13 ;  /* 0x0000000d00007c02 */ /* 0x000fe80008000f00 */
[----:B------:R-:W-:Y:S04]  /*3f90*/  SHF.L.U32 R3, R0, 0x1f, RZ ;  /* 0x0000001f00037819 */ /* 0x000fe800000006ff */
[----:B------:R-:W1:Y:S02]  /*3fa0*/  SYNCS.PHASECHK.TRANS64.TRYWAIT P0, [UR6+0x68], R3 ;  /* 0x00006803ff0075a7 */ /* 0x000e640008001106 */
[----:B-1----:R-:W-:Y:S05]  /*3fb0*/  @!P0 BRA `(.L_x_72) ;  /* 0x0000003000a48947 */ /* 0x002fea0003800000 */
.L_x_71:
[----:B------:R-:W-:Y:S05]  /*3fc0*/  BRA.U !UP3, `(.L_x_73) ;  /* 0x000000010b347547 */ /* 0x000fea000b800000 */
[----:B------:R-:W-:Y:S01]  /*3fd0*/  UPLOP3.LUT UP0, UPT, UPT, UPT, UP2, 0x80, 0x8 ;  /* 0x000000000008789c */ /* 0x000fe20003f0f020 */
[----:B-1----:R-:W-:Y:S02]  /*3fe0*/  HFMA2 R0, -RZ, RZ, 0, 5.9604644775390625e-08 ;  /* 0x00000001ff007431 */ /* 0x002fe400000001ff */
[----:B------:R-:W-:Y:S03]  /*3ff0*/  IMAD.MOV.U32 R168, RZ, RZ, 0x1 ;  /* 0x00000001ffa87424 */ /* 0x000fe600078e00ff */
[----:B------:R-:W-:Y:S05]  /*4000*/  PLOP3.LUT P0, PT, PT, PT, UP0, 0x80, 0x8 ;  /* 0x000000000008781c */ /* 0x000fea0003f0f008 */
[----:B------:R-:W1:Y:S01]  /*4010*/  @UP0 LDCU.64 UR8, c[0x0][0x888] ;  /* 0x00011100ff0807ac */ /* 0x000e620008000a00 */
[----:B------:R-:W-:Y:S07]  /*4020*/  @UP0 UIMAD UR7, UR36, UR4, URZ ;  /* 0x00000004240702a4 */ /* 0x000fee000f8e02ff */
[----:B------:R-:W-:Y:S01]  /*4030*/  @!P0 PRMT R168, R0, 0x7610, R168 ;  /* 0x0000761000a88816 */ /* 0x000fe200000000a8 */
[----:B-1----:R-:W-:Y:S03]  /*4040*/  @UP0 UIMAD.WIDE UR8, UR7, 0x4, UR8 ;  /* 0x00000004070808a5 */ /* 0x002fe6000f8e0208 */
[----:B------:R-:W1:Y:S03]  /*4050*/  @!UP0 LDCU UR7, c[0x0][0x880] ;  /* 0x00011000ff0787ac */ /* 0x000e660008000800 */
[----:B------:R-:W-:Y:S01]  /*4060*/  IMAD.U32 R10, RZ, RZ, UR8 ;  /* 0x00000008ff0a7e24 */ /* 0x000fe2000f8e00ff */
[----:B------:R-:W-:Y:S05]  /*4070*/  MOV R11, UR9 ;  /* 0x00000009000b7c02 */ /* 0x000fea0008000f00 */
[----:B-----5:R3:W5:Y:S02]  /*4080*/  @P0 LDG.E R80, desc[UR40][R10.64] ;  /* 0x000000280a500981 */ /* 0x020764000c1e1900 */
[----:B-1-3--:R-:W-:Y:S07]  /*4090*/  @!P0 IMAD.U32 R80, RZ, RZ, UR7 ;  /* 0x00000007ff508e24 */ /* 0x00afee000f8e00ff */
.L_x_73:
[----:B-----5:R-:W-:Y:S01]  /*40a0*/  @!P4 ISETP.EQ.AND P5, PT, R80, RZ, PT ;  /* 0x000000ff5000c20c */ /* 0x020fe20003fa2270 */
[----:B------:R-:W-:Y:S01]  /*40b0*/  @!UPT UIADD3 URZ, UPT, UPT, URZ, URZ, URZ ;  /* 0x000000fffffff290 */ /* 0x000fe2000fffe0ff */
[----:B------:R-:W-:Y:S11]  /*40c0*/  @!P4 BRA `(.L_x_74) ;  /* 0x000000000014c947 */ /* 0x000ff60003800000 */
[----:B------:R-:W-:Y:S02]  /*40d0*/  LOP3.LUT P0, RZ, R168, 0xff, RZ, 0xc0, !PT ;  /* 0x000000ffa8ff7812 */ /* 0x000fe4000780c0ff */
[----:B------:R-:W-:Y:S04]  /*40e0*/  PLOP3.LUT P5, PT, PT, PT, UP0, 0x80, 0x8 ;  /* 0x000000000008781c */ /* 0x000fe80003faf008 */
[----:B------:R-:W-:Y:S07]  /*40f0*/  PLOP3.LUT P5, PT, P5, PT, PT, 0x8, 0x80 ;  /* 0x000000000080781c */ /* 0x000fee0002fae170 */
[----:B------:R-:W-:Y:S11]  /*4100*/  @P0 ISETP.EQ.AND P5, PT, R80, RZ, PT ;  /* 0x000000ff5000020c */ /* 0x000ff60003fa2270 */
[----:B------:R-:W-:Y:S02]  /*4110*/  @!UPT UIADD3 URZ, UPT, UPT, URZ, URZ, URZ ;  /* 0x000000fffffff290 */ /* 0x000fe4000fffe0ff */
.L_x_74:
[----:B------:R-:W3:Y:S01]  /*4120*/  SYNCS.PHASECHK.TRANS64.TRYWAIT P4, [UR6+0x58], R26 ;  /* 0x0000581aff0075a7 */ /* 0x000ee20008081106 */
[----:B------:R-:W-:Y:S01]  /*4130*/  @P3 SHF.R.U32.HI R27, RZ, 0x10, R21 ;  /* 0x00000010ff1b3819 */ /* 0x000fe20000011615 */
[----:B------:R-:W-:Y:S01]  /*4140*/  VIADD R29, R29, 0x1 ;  /* 0x000000011d1d7836 */ /* 0x000fe20000000000 */
[----:B------:R-:W5:Y:S08]  /*4150*/  LDC.64 R14, c[0x0][0xb10] ;  /* 0x0002c400ff0e7b82 */ /* 0x000f700000000a00 */
[----:B------:R-:W2:Y:S08]  /*4160*/  LDC.64 R10, c[0x0][0xb18] ;  /* 0x0002c600ff0a7b82 */ /* 0x000eb00000000a00 */
[----:B-1----:R-:W1:Y:S08]  /*4170*/  @!P1 LDC R0, c[0x0][0xb20] ;  /* 0x0002c800ff009b82 */ /* 0x002e700000000800 */
[----:B------:R-:W4:Y:S01]  /*4180*/  @!P1 LDC R3, c[0x0][0xb0c] ;  /* 0x0002c300ff039b82 */ /* 0x000f220000000800 */
[----:B-----5:R-:W-:Y:S05]  /*4190*/  @!P1 IMAD.HI.U32 R14, R13, R14, RZ ;  /* 0x0000000e0d0e9227 */ /* 0x020fea00078e00ff */
[----:B------:R-:W-:Y:S01]  /*41a0*/  @!P1 SHF.R.U32.HI R14, RZ, R15, R14 ;  /* 0x0000000fff0e9219 */ /* 0x000fe2000001160e */
[----:B--2---:R-:W-:Y:S01]  /*41b0*/  @!P1 IMAD.HI.U32 R11, R8, R11, RZ ;  /* 0x0000000b080b9227 */ /* 0x004fe200078e00ff */
[----:B------:R-:W-:Y:S04]  /*41c0*/  @!P1 ISETP.NE.AND P0, PT, R10, 0x1, PT ;  /* 0x000000010a00980c */ /* 0x000fe80003f05270 */
[----:B-1----:R-:W-:Y:S02]  /*41d0*/  @!P1 SHF.R.U32.HI R9, RZ, R0, R11 ;  /* 0x00000000ff099219 */ /* 0x002fe4000001160b */
[----:B----4-:R-:W-:Y:S02]  /*41e0*/  @!P1 ISETP.NE.AND P2, PT, R3, 0x1, PT ;  /* 0x000000010300980c */ /* 0x010fe40003f45270 */
[----:B------:R-:W-:Y:S02]  /*41f0*/  @!P1 SEL R9, R8, R9, !P0 ;  /* 0x0000000908099207 */ /* 0x000fe40004000000 */
[----:B------:R-:W-:Y:S02]  /*4200*/  ELECT P0, URZ, PT ;  /* 0x0000000000ff782f */ /* 0x000fe40003800000 */
[----:B------:R-:W-:Y:S05]  /*4210*/  @!P1 SEL R14, R13, R14, !P2 ;  /* 0x0000000e0d0e9207 */ /* 0x000fea0005000000 */
[----:B------:R-:W-:Y:S02]  /*4220*/  @!P1 IMAD.IADD R0, R9, 0x1, -R14 ;  /* 0x0000000109009824 */ /* 0x000fe400078e0a0e */
[----:B------:R-:W-:Y:S02]  /*4230*/  @!P1 IMAD.IADD R9, R14, 0x1, -R9 ;  /* 0x000000010e099824 */ /* 0x000fe400078e0a09 */
[----:B------:R-:W-:Y:S02]  /*4240*/  @!P1 IMAD R13, R0, R3, R13 ;  /* 0x00000003000d9224 */ /* 0x000fe400078e020d */
[----:B------:R-:W-:Y:S01]  /*4250*/  @!P1 IMAD R8, R9, R10, R8 ;  /* 0x0000000a09089224 */ /* 0x000fe200078e0208 */
[----:B---3--:R-:W-:Y:S06]  /*4260*/  @!P4 BRA `(.L_x_75) ;  /* 0x000000300010c947 */ /* 0x008fec0003800000 */
.L_x_128:
[----:B------:R-:W-:Y:S01]  /*4270*/  PLOP3.LUT P5, PT, P5, P0, PT, 0xf2, 0x2f ;  /* 0x00000000002f781c */ /* 0x000fe20002fa1e72 */
[----:B------:R-:W-:Y:S01]  /*4280*/  UMOV UR14, 0x0 ;  /* 0x00000000000e7882 */ /* 0x000fe20000000000 */
[----:B------:R-:W-:Y:S01]  /*4290*/  LOP3.LUT R30, R30, 0x1, RZ, 0x3c, !PT ;  /* 0x000000011e1e7812 */ /* 0x000fe200078e3cff */
[----:B------:R-:W-:Y:S01]  /*42a0*/  UMOV UR15, 0x10000000 ;  /* 0x10000000000f7882 */ /* 0x000fe20000000000 */
[----:B------:R-:W-:Y:S01]  /*42b0*/  UMOV UR12, UR36 ;  /* 0x00000024000c7c82 */ /* 0x000fe20008000000 */
[----:B------:R-:W-:Y:S08]  /*42c0*/  @P3 R2UR UR36, R27 ;  /* 0x000000001b2432ca */ /* 0x000ff000000e0000 */
[----:B-1----:R-:W-:Y:S01]  /*42d0*/  @!P5 IADD3 R3, P0, PT, R32, 0x580, RZ ;  /* 0x000005802003d810 */ /* 0x002fe20007f1e0ff */
[----:B------:R-:W-:Y:S01]  /*42e0*/  @!P5 IMAD.SHL.U32 R165, R165, 0x40, RZ ;  /* 0x00000040a5a5d824 */ /* 0x000fe200078e00ff */
[----:B------:R-:W-:Y:S01]  /*42f0*/  VOTEU.ALL UP1, P5 ;  /* 0x0000000000ff7886 */ /* 0x000fe20002820000 */
[----:B------:R-:W-:Y:S01]  /*4300*/  @!P5 IMAD.SHL.U32 R167, R167, 0x80, RZ ;  /* 0x00000080a7a7d824 */ /* 0x000fe200078e00ff */
[----:B------:R-:W-:Y:S01]  /*4310*/  @!P5 R2UR UR8, R3 ;  /* 0x000000000308d2ca */ /* 0x000fe200000e0000 */
[----:B------:R-:W-:Y:S01]  /*4320*/  @!P5 IMAD.X R0, RZ, RZ, R33, P0 ;  /* 0x000000ffff00d224 */ /* 0x000fe200000e0621 */
[----:B------:R-:W-:Y:S01]  /*4330*/  @!P5 R2UR UR10, R165 ;  /* 0x00000000a50ad2ca */ /* 0x000fe200000e0000 */
[----:B------:R-:W-:Y:S01]  /*4340*/  @!UP1 UIADD3 UR9, UPT, UPT, UR6, 0x50, URZ ;  /* 0x0000005006099890 */ /* 0x000fe2000fffe0ff */
[----:B------:R-:W-:Y:S01]  /*4350*/  @!P5 R2UR UR11, R167 ;  /* 0x00000000a70bd2ca */ /* 0x000fe200000e0000 */
[----:B------:R-:W-:Y:S01]  /*4360*/  IMAD.IADD R165, R8, 0x1, R164 ;  /* 0x0000000108a57824 */ /* 0x000fe200078e02a4 */
[----:B------:R-:W-:Y:S01]  /*4370*/  @!P5 R2UR UR7, R0 ;  /* 0x000000000007d2ca */ /* 0x000fe200000e0000 */
[----:B------:R-:W-:Y:S01]  /*4380*/  IMAD.IADD R167, R13, 0x1, R166 ;  /* 0x000000010da77824 */ /* 0x000fe200078e02a6 */
[C---:B------:R-:W-:Y:S04]  /*4390*/  ISETP.NE.AND P0, PT, R29.reuse, 0x2, PT ;  /* 0x000000021d00780c */ /* 0x040fe80003f05270 */
[----:B------:R-:W-:Y:S01]  /*43a0*/  SEL R3, RZ, 0x1, P0 ;  /* 0x00000001ff037807 */ /* 0x000fe20000000000 */
[----:B------:R-:W-:Y:S01]  /*43b0*/  IMAD.U32 R10, RZ, RZ, UR8 ;  /* 0x00000008ff0a7e24 */ /* 0x000fe2000f8e00ff */
[----:B------:R-:W-:Y:S01]  /*43c0*/  @!UP1 UIADD3 UR8, UPT, UPT, UR6, 0x200, URZ ;  /* 0x0000020006089890 */ /* 0x000fe2000fffe0ff */
[----:B------:R-:W-:Y:S01]  /*43d0*/  SEL R29, R29, RZ, P0 ;  /* 0x000000ff1d1d7207 */ /* 0x000fe20000000000 */
[----:B------:R-:W-:Y:S01]  /*43e0*/  VOTEU.ALL UP1, P5 ;  /* 0x0000000000ff7886 */ /* 0x000fe20002820000 */
[----:B------:R-:W-:Y:S02]  /*43f0*/  LOP3.LUT R28, R28, R3, RZ, 0x3c, !PT ;  /* 0x000000031c1c7212 */ /* 0x000fe400078e3cff */
[----:B------:R-:W-:Y:S01]  /*4400*/  IMAD.U32 R11, RZ, RZ, UR7 ;  /* 0x00000007ff0b7e24 */ /* 0x000fe2000f8e00ff */
[----:B------:R-:W-:Y:S04]  /*4410*/  @!P5 R2UR UR16, R10 ;  /* 0x000000000a10d2ca */ /* 0x000fe800000e0000 */
[----:B------:R-:W-:Y:S11]  /*4420*/  @!P5 R2UR UR17, R11 ;  /* 0x000000000b11d2ca */ /* 0x000ff600000e0000 */
[----:B------:R-:W-:Y:S02]  /*4430*/  @!UPT UIADD3 URZ, UPT, UPT, URZ, URZ, URZ ;  /* 0x000000fffffff290 */ /* 0x000fe4000fffe0ff */
[----:B------:R3:W-:Y:S01]  /*4440*/  @!UP1 UTMALDG.3D [UR8], [UR16], desc[UR14] ;  /* 0x00000e08100095b4 */ /* 0x0007e20008011000 */
[----:B------:R3:W-:Y:S01]  /*4450*/  @!P5 SYNCS.ARRIVE.TRANS64.RED.A0TR RZ, [UR6+0x50], R25 ;  /* 0x00005019ffffd9a7 */ /* 0x0007e20008300406 */
[----:B------:R-:W-:Y:S01]  /*4460*/  UPLOP3.LUT UP1, UPT, UPT, UPT, UPT, 0x80, 0x8 ;  /* 0x000000000008789c */ /* 0x000fe20003f2f070 */
[----:B------:R-:W-:Y:S01]  /*4470*/  SYNCS.ARRIVE.TRANS64.RED.A1T0 RZ, [UR37], RZ ;  /* 0x000000ffffff79a7 */ /* 0x000fe20008100425 */
[----:B------:R-:W-:Y:S09]  /*4480*/  @P3 BRA `(.L_x_76) ;  /* 0xfffffff400b43947 */ /* 0x000ff2000383ffff */
[----:B------:R-:W-:Y:S07]  /*4490*/  MOV R0, UR6 ;  /* 0x0000000600007c02 */ /* 0x000fee0008000f00 */
.L_x_77:
[----:B-1----:R-:W-:-:S04]  /*44a0*/  SHF.L.U32 R3, R30, 0x1f, RZ ;  /* 0x0000001f1e037819 */ /* 0x002fc800000006ff */
[----:B------:R1:W2:Y:S03]  /*44b0*/  SYNCS.PHASECHK.TRANS64.TRYWAIT P0, [R0+URZ+0x58], R3 ;  /* 0x00005803000075a7 */ /* 0x0002a600080011ff */
[----:B--2---:R-:W-:Y:S05]  /*44c0*/  @!P0 NANOSLEEP.SYNCS 0x989680 ;  /* 0x009896800000895d */ /* 0x004fea0003900000 */
[----:B------:R-:W2:Y:S02]  /*44d0*/  @!P0 SYNCS.PHASECHK.TRANS64 P0, [R0+URZ+0x58], R3 ;  /* 0x00005803000085a7 */ /* 0x000ea400080010ff */
[----:B--23--:R-:W-:Y:S05]  /*44e0*/  @P0 EXIT ;  /* 0x000000000000094d */ /* 0x00cfea0003800000 */
[----:B------:R-:W-:Y:S05]  /*44f0*/  BRA `(.L_x_77) ;  /* 0xfffffffc00e87947 */ /* 0x000fea000383ffff */
.L_x_68:
[----:B------:R-:W-:-:S06]  /*4500*/  UISETP.GE.AND UP1, UPT, UR8, 0x4, UPT ;  /* 0x000000040800788c */ /* 0x000fcc000bf26270 */
[----:B------:R-:W-:-:S13]  /*4510*/  PLOP3.LUT P0, PT, PT, PT, UP1, 0x80, 0x8 ;  /* 0x000000000008781c */ /* 0x000fda0003f0f018 */
[----:B------:R-:W-:Y:S05]  /*4520*/  @!P0 EXIT ;  /* 0x000000000000894d */ /* 0x000fea0003800000 */
[----:B------:R-:W-:Y:S01]  /*4530*/  BAR.SYNC.DEFER_BLOCKING 0x6, 0xa0 ;  /* 0x0182800000007b1d */ /* 0x000fe20000010000 */
[C---:B------:R-:W-:Y:S01]  /*4540*/  IMAD.SHL.U32 R180, R176.reuse, 0x40, RZ ;  /* 0x00000040b0b47824 */ /* 0x040fe200078e00ff */
[C---:B------:R-:W-:Y:S01]  /*4550*/  R2P PR, R176.reuse, 0x6 ;  /* 0x00000006b0007804 */ /* 0x040fe20000000000 */
[C---:B------:R-:W-:Y:S01]  /*4560*/  IMAD.SHL.U32 R2, R176.reuse, 0x8, RZ ;  /* 0x00000008b0027824 */ /* 0x040fe200078e00ff */
[----:B------:R-:W-:Y:S01]  /*4570*/  SHF.L.U32 R79, R176, 0x10, RZ ;  /* 0x00000010b04f7819 */ /* 0x000fe200000006ff */
[----:B------:R-:W-:Y:S01]  /*4580*/  IMAD.MOV.U32 R179, RZ, RZ, 0x10 ;  /* 0x00000010ffb37424 */ /* 0x000fe200078e00ff */
[----:B------:R-:W-:Y:S01]  /*4590*/  UMOV UR43, 0x400 ;  /* 0x00000400002b7882 */ /* 0x000fe20000000000 */
[----:B------:R-:W-:Y:S01]  /*45a0*/  LOP3.LUT R3, R180, 0x180, RZ, 0xc0, !PT ;  /* 0x00000180b4037812 */ /* 0x000fe200078ec0ff */
[----:B------:R-:W-:Y:S01]  /*45b0*/  ULEA UR43, UR37, UR43, 0x18 ;  /* 0x0000002b252b7291 */ /* 0x000fe2000f8ec0ff */
[----:B------:R-:W1:Y:S01]  /*45c0*/  LDC R171, c[0x0][0x370] ;  /* 0x0000dc00ffab7b82 */ /* 0x000e620000000800 */
[----:B------:R-:W-:Y:S01]  /*45d0*/  SEL R179, R179, 0xfffffff0, !P1 ;  /* 0xfffffff0b3b37807 */ /* 0x000fe20004800000 */
[----:B------:R-:W-:Y:S01]  /*45e0*/  HFMA2 R183, -RZ, RZ, 0, 0 ;  /* 0x00000000ffb77431 */ /* 0x000fe200000001ff */
[----:B------:R-:W-:Y:S01]  /*45f0*/  LOP3.LUT R3, R3, 0x30, R2, 0xf8, !PT ;  /* 0x0000003003037812 */ /* 0x000fe200078ef802 */
[----:B------:R-:W-:Y:S01]  /*4600*/  UIADD3 UR4, UPT, UPT, UR43, 0x2200, URZ ;  /* 0x000022002b047890 */ /* 0x000fe2000fffe0ff */
[----:B------:R-:W-:Y:S01]  /*4610*/  LOP3.LUT R79, R79, 0x600000, RZ, 0xc0, !PT ;  /* 0x006000004f4f7812 */ /* 0x000fe200078ec0ff */
[----:B------:R-:W-:Y:S01]  /*4620*/  IMAD.MOV.U32 R76, RZ, RZ, RZ ;  /* 0x000000ffff4c7224 */ /* 0x000fe200078e00ff */
[----:B------:R-:W-:Y:S01]  /*4630*/  LOP3.LUT R180, R3, 0x1e40, R180, 0xf8, !PT ;  /* 0x00001e4003b47812 */ /* 0x000fe200078ef8b4 */
[----:B------:R-:W2:Y:S01]  /*4640*/  LDC R74, c[0x0][0xb0c] ;  /* 0x0002c300ff4a7b82 */ /* 0x000ea20000000800 */
[----:B------:R-:W-:Y:S01]  /*4650*/  IMAD.MOV.U32 R3, RZ, RZ, 0x20 ;  /* 0x00000020ff037424 */ /* 0x000fe200078e00ff */
[----:B------:R-:W-:Y:S01]  /*4660*/  CS2R R184, SRZ ;  /* 0x0000000000b87805 */ /* 0x000fe2000001ff00 */
[----:B------:R-:W-:Y:S01]  /*4670*/  IMAD.MOV.U32 R188, RZ, RZ, RZ ;  /* 0x000000ffffbc7224 */ /* 0x000fe200078e00ff */
[----:B------:R-:W4:Y:S01]  /*4680*/  LDCU.64 UR46, c[0x0][0x348] ;  /* 0x00006900ff2e77ac */ /* 0x000f220008000a00 */
[----:B------:R-:W-:Y:S01]  /*4690*/  VIADD R2, R180, UR43 ;  /* 0x0000002bb4027c36 */ /* 0x000fe20008000000 */
[----:B------:R-:W-:Y:S01]  /*46a0*/  SEL R3, R3, 0xffffffe0, !P2 ;  /* 0xffffffe003037807 */ /* 0x000fe20005000000 */
[----:B------:R-:W3:Y:S01]  /*46b0*/  LDS R0, [UR43+0x120] ;  /* 0x0001202bff007984 */ /* 0x000ee20008000800 */
[----:B------:R-:W1:Y:S01]  /*46c0*/  LDC R169, c[0x0][0xb20] ;  /* 0x0002c800ffa97b82 */ /* 0x000e620000000800 */
[----:B------:R-:W-:Y:S01]  /*46d0*/  IMAD.U32 R186, RZ, RZ, UR4 ;  /* 0x00000004ffba7e24 */ /* 0x000fe2000f8e00ff */
[----:B------:R-:W-:Y:S01]  /*46e0*/  SHF.R.U32.HI R4, RZ, 0x4, R3 ;  /* 0x00000004ff047819 */ /* 0x000fe20000011603 */
[--C-:B------:R-:W-:Y:S01]  /*46f0*/  IMAD.IADD R178, R3, 0x1, R2.reuse ;  /* 0x0000000103b27824 */ /* 0x100fe200078e0202 */
[----:B------:R-:W1:Y:S02]  /*4700*/  LDCU.64 UR38, c[0x0][0x888] ;  /* 0x00011100ff2677ac */ /* 0x000e640008000a00 */
[C---:B------:R-:W-:Y:S01]  /*4710*/  LEA.HI R177, R179.reuse, R4, RZ, 0x1c ;  /* 0x00000004b3b17211 */ /* 0x040fe200078fe0ff */
[----:B------:R-:W-:Y:S01]  /*4720*/  IMAD.IADD R179, R179, 0x1, R2 ;  /* 0x00000001b3b37824 */ /* 0x000fe200078e0202 */
[----:B------:R-:W1:Y:S01]  /*4730*/  LDC R73, c[0x0][0xb30] ;  /* 0x0002cc00ff497b82 */ /* 0x000e620000000800 */
[----:B------:R-:W-:Y:S01]  /*4740*/  UIADD3 UR42, UPT, UPT, UR43, 0x200, URZ ;  /* 0x000002002b2a7890 */ /* 0x000fe2000fffe0ff */
[----:B------:R-:W-:-:S06]  /*4750*/  LEA R177, R177, R2, 0x4 ;  /* 0x00000002b1b17211 */ /* 0x000fcc00078e20ff */
[----:B------:R-:W1:Y:S08]  /*4760*/  LDC.64 R158, c[0x0][0xb10] ;  /* 0x0002c400ff9e7b82 */ /* 0x000e700000000a00 */
[----:B------:R-:W1:Y:S08]  /*4770*/  LDC.64 R70, c[0x0][0xb18] ;  /* 0x0002c600ff467b82 */ /* 0x000e700000000a00 */
[----:B------:R-:W1:Y:S01]  /*4780*/  LDC.64 R154, c[0x0][0x888] ;  /* 0x00022200ff9a7b82 */ /* 0x000e620000000a00 */
[----:B---3--:R-:W-:-:S07]  /*4790*/  IMAD.IADD R79, R0, 0x1, R79 ;  /* 0x00000001004f7824 */ /* 0x008fce00078e024f */
[----:B------:R-:W3:Y:S08]  /*47a0*/  LDC.64 R68, c[0x0][0xb28] ;  /* 0x0002ca00ff447b82 */ /* 0x000ef00000000a00 */
[----:B------:R-:W1:Y:S08]  /*47b0*/  LDC.64 R156, c[0x0][0x890] ;  /* 0x00022400ff9c7b82 */ /* 0x000e700000000a00 */
[----:B------:R-:W1:Y:S08]  /*47c0*/  LDC.64 R152, c[0x0][0x8b0] ;  /* 0x00022c00ff987b82 */ /* 0x000e700000000a00 */
[----:B------:R-:W1:Y:S08]  /*47d0*/  LDC.64 R146, c[0x0][0x8a8] ;  /* 0x00022a00ff927b82 */ /* 0x000e700000000a00 */
[----:B--2-4-:R-:W1:Y:S02]  /*47e0*/  LDC R170, c[0x0][0x374] ;  /* 0x0000dd00ffaa7b82 */ /* 0x014e640000000800 */
.L_x_95:
[----:B------:R-:W-:Y:S02]  /*47f0*/  LEA R0, R188, UR43, 0x3 ;  /* 0x0000002bbc007c11 */ /* 0x000fe4000f8e18ff */
[----:B------:R-:W-:Y:S02]  /*4800*/  SHF.L.U32 R3, R184, 0x1f, RZ ;  /* 0x0000001fb8037819 */ /* 0x000fe400000006ff */
[----:B------:R-:W-:Y:S02]  /*4810*/  LEA R16, R188, UR43, 0x4 ;  /* 0x0000002bbc107c11 */ /* 0x000fe4000f8e20ff */
[----:B--2---:R-:W2:Y:S02]  /*4820*/  SYNCS.PHASECHK.TRANS64.TRYWAIT P0, [R0+URZ+0x70], R3 ;  /* 0x00007003000075a7 */ /* 0x004ea400080011ff */
[----:B-12---:R-:W-:Y:S05]  /*4830*/  @!P0 BRA `(.L_x_78) ;  /* 0x0000002800b48947 */ /* 0x006fea0003800000 */
.L_x_129:
[----:B------:R-:W4:Y:S01]  /*4840*/  LDC.64 R12, c[0x0][0xb10] ;  /* 0x0002c400ff0c7b82 */ /* 0x000f220000000a00 */
[----:B------:R-:W3:Y:S01]  /*4850*/  LDS.128 R16, [R16+0x100] ;  /* 0x0001000010107984 */ /* 0x000ee20000000c00 */
[----:B-1----:R-:W-:Y:S01]  /*4860*/  ISETP.NE.AND P1, PT, R73, 0x1, PT ;  /* 0x000000014900780c */ /* 0x002fe20003f25270 */
[----:B--2---:R-:W-:Y:S01]  /*4870*/  VIADD R0, R0, 0x80 ;  /* 0x0000008000007836 */ /* 0x004fe20000000000 */
[----:B------:R-:W-:Y:S04]  /*4880*/  ISETP.GE.AND P0, PT, R72, 0x1, PT ;  /* 0x000000014800780c */ /* 0x000fe80003f06270 */
[----:B------:R-:W1:Y:S01]  /*4890*/  LDC.64 R10, c[0x0][0xb18] ;  /* 0x0002c600ff0a7b82 */ /* 0x000e620000000a00 */
[----:B------:R-:W-:Y:S01]  /*48a0*/  PRMT R0, RZ, 0x654, R0 ;  /* 0x00000654ff007816 */ /* 0x000fe20000000000 */
[----:B------:R-:W-:Y:S01]  /*48b0*/  @!PT LDS RZ, [RZ] ;  /* 0x00000000fffff984 */ /* 0x000fe20000000800 */
[----:B------:R-:W-:Y:S01]  /*48c0*/  @!PT LDS RZ, [RZ] ;  /* 0x00000000fffff984 */ /* 0x000fe20000000800 */
[----:B------:R-:W-:Y:S01]  /*48d0*/  @!PT LDS RZ, [RZ] ;  /* 0x00000000fffff984 */ /* 0x000fe20000000800 */
[----:B------:R-:W-:Y:S01]  /*48e0*/  @!PT LDS RZ, [RZ] ;  /* 0x00000000fffff984 */ /* 0x000fe20000000800 */
[----:B------:R2:W-:Y:S06]  /*48f0*/  MEMBAR.ALL.CTA ;  /* 0x0000000000007992 */ /* 0x0005ec0000008000 */
[----:B--2---:R-:W2:Y:S01]  /*4900*/  FENCE.VIEW.ASYNC.S ;  /* 0x00000000000073c6 */ /* 0x004ea20000000000 */
[----:B------:R-:W1:Y:S08]  /*4910*/  @!P1 LDC R14, c[0x0][0xb20] ;  /* 0x0002c800ff0e9b82 */ /* 0x000e700000000800 */
[----:B------:R-:W1:Y:S01]  /*4920*/  @!P1 LDC R9, c[0x0][0xb0c] ;  /* 0x0002c300ff099b82 */ /* 0x000e620000000800 */
[----:B--2---:R2:W-:Y:S01]  /*4930*/  SYNCS.ARRIVE.TRANS64.RED.A1T0 RZ, [R0+URZ], RZ ;  /* 0x000000ff00ff79a7 */ /* 0x0045e200081004ff */
[----:B---3--:R-:W-:Y:S04]  /*4940*/  LOP3.LUT P4, RZ, R18, 0x1, RZ, 0xc0, !PT ;  /* 0x0000000112ff7812 */ /* 0x008fe8000788c0ff */
[----:B------:R-:W-:Y:S09]  /*4950*/  P2R R187, PR, RZ, 0x10 ;  /* 0x00000010ffbb7803 */ /* 0x000ff20000000000 */
[----:B------:R-:W-:Y:S02]  /*4960*/  @P4 MOV R77, R16 ;  /* 0x00000010004d4202 */ /* 0x000fe40000000f00 */
[----:B------:R-:W-:Y:S01]  /*4970*/  @P4 LOP3.LUT R75, R17, 0xffff, RZ, 0xc0, !PT ;  /* 0x0000ffff114b4812 */ /* 0x000fe200078ec0ff */
[----:B--2-4-:R-:W-:Y:S06]  /*4980*/  @!P0 BRA `(.L_x_79) ;  /* 0x0000000000a48947 */ /* 0x014fec0003800000 */
[----:B------:R-:W-:Y:S01]  /*4990*/  IMAD.HI.U32 R22, R170, R71, RZ ;  /* 0x00000047aa167227 */ /* 0x000fe200078e00ff */
[----:B------:R-:W-:Y:S02]  /*49a0*/  ISETP.NE.AND P0, PT, R70, 0x1, PT ;  /* 0x000000014600780c */ /* 0x000fe40003f05270 */
[----:B------:R-:W-:Y:S01]  /*49b0*/  ISETP.NE.AND P2, PT, R72, 0x1, PT ;  /* 0x000000014800780c */ /* 0x000fe20003f45270 */
[-C--:B------:R-:W-:Y:S01]  /*49c0*/  IMAD.HI.U32 R20, R171, R158.reuse, RZ ;  /* 0x0000009eab147227 */ /* 0x080fe200078e00ff */
[----:B------:R-:W-:Y:S02]  /*49d0*/  SHF.R.U32.HI R21, RZ, R169, R22 ;  /* 0x000000a9ff157219 */ /* 0x000fe40000011616 */
[----:B------:R-:W-:Y:S01]  /*49e0*/  ISETP.NE.AND P3, PT, R74, 0x1, PT ;  /* 0x000000014a00780c */ /* 0x000fe20003f65270 */
[----:B------:R-:W-:Y:S01]  /*49f0*/  IMAD.HI.U32 R26, R75, R71, RZ ;  /* 0x000000474b1a7227 */ /* 0x000fe200078e00ff */
[----:B------:R-:W-:Y:S02]  /*4a00*/  SHF.R.U32.HI R20, RZ, R159, R20 ;  /* 0x0000009fff147219 */ /* 0x000fe40000011614 */
[----:B------:R-:W-:Y:S01]  /*4a10*/  SEL R3, R170, R21, !P0 ;  /* 0x00000015aa037207 */ /* 0x000fe20004000000 */
[----:B------:R-:W-:Y:S01]  /*4a20*/  IMAD.HI.U32 R24, R77, R158, RZ ;  /* 0x0000009e4d187227 */ /* 0x000fe200078e00ff */
[----:B------:R-:W-:Y:S03]  /*4a30*/  SEL R7, R171, R20, !P3 ;  /* 0x00000014ab077207 */ /* 0x000fe60005800000 */
[-C--:B------:R-:W-:Y:S01]  /*4a40*/  IMAD.HI.U32 R20, R3, R68.reuse, RZ ;  /* 0x0000004403147227 */ /* 0x080fe200078e00ff */
[----:B------:R-:W-:Y:S03]  /*4a50*/  SHF.R.U32.HI R24, RZ, R159, R24 ;  /* 0x0000009fff187219 */ /* 0x000fe60000011618 */
[----:B------:R-:W-:Y:S01]  /*4a60*/  IMAD.HI.U32 R22, R7, R68, RZ ;  /* 0x0000004407167227 */ /* 0x000fe200078e00ff */
[----:B------:R-:W-:Y:S02]  /*4a70*/  @P2 SHF.R.U32.HI R3, RZ, R69, R20 ;  /* 0x00000045ff032219 */ /* 0x000fe40000011614 */
[----:B------:R-:W-:Y:S02]  /*4a80*/  SHF.R.U32.HI R20, RZ, R169, R26 ;  /* 0x000000a9ff147219 */ /* 0x000fe4000001161a */
[----:B------:R-:W-:Y:S01]  /*4a90*/  @P2 SHF.R.U32.HI R7, RZ, R69, R22 ;  /* 0x00000045ff072219 */ /* 0x000fe20000011616 */
[C---:B------:R-:W-:Y:S01]  /*4aa0*/  IMAD R2, R72.reuse, R3, RZ ;  /* 0x0000000348027224 */ /* 0x040fe200078e02ff */
[----:B------:R-:W-:Y:S02]  /*4ab0*/  SEL R5, R75, R20, !P0 ;  /* 0x000000144b057207 */ /* 0x000fe40004000000 */
[----:B------:R-:W-:Y:S01]  /*4ac0*/  SEL R3, R77, R24, !P3 ;  /* 0x000000184d037207 */ /* 0x000fe20005800000 */
[----:B------:R-:W-:Y:S01]  /*4ad0*/  IMAD R4, R72, R7, RZ ;  /* 0x0000000748047224 */ /* 0x000fe200078e02ff */
[C---:B------:R-:W-:Y:S01]  /*4ae0*/  ISETP.GE.AND P0, PT, R5.reuse, R2, PT ;  /* 0x000000020500720c */ /* 0x040fe20003f06270 */
[----:B------:R-:W-:Y:S03]  /*4af0*/  IMAD.HI.U32 R6, R5, R68, RZ ;  /* 0x0000004405067227 */ /* 0x000fe600078e00ff */
[----:B------:R-:W-:Y:S01]  /*4b00*/  ISETP.GE.OR P0, PT, R3, R4, P0 ;  /* 0x000000040300720c */ /* 0x000fe20000706670 */
[----:B------:R-:W-:Y:S01]  /*4b10*/  IMAD.MOV R4, RZ, RZ, -R3 ;  /* 0x000000ffff047224 */ /* 0x000fe200078e0a03 */
[-C--:B------:R-:W-:Y:S03]  /*4b20*/  SHF.R.U32.HI R6, RZ, R69.reuse, R6 ;  /* 0x00000045ff067219 */ /* 0x080fe60000011606 */
[----:B------:R-:W-:Y:S01]  /*4b30*/  IMAD R77, R74, R4, R77 ;  /* 0x000000044a4d7224 */ /* 0x000fe200078e024d */
[----:B------:R-:W-:Y:S05]  /*4b40*/  SEL R15, R5, R6, !P2 ;  /* 0x00000006050f7207 */ /* 0x000fea0005000000 */
[----:B------:R-:W-:Y:S02]  /*4b50*/  IMAD.MOV R6, RZ, RZ, -R15 ;  /* 0x000000ffff067224 */ /* 0x000fe400078e0a0f */
[C---:B------:R-:W-:Y:S04]  /*4b60*/  @!P0 IMAD.HI.U32 R2, R3.reuse, R68, RZ ;  /* 0x0000004403028227 */ /* 0x040fe800078e00ff */
[----:B------:R-:W-:Y:S01]  /*4b70*/  IMAD R6, R72, R6, R5 ;  /* 0x0000000648067224 */ /* 0x000fe200078e0205 */
[----:B------:R-:W-:Y:S04]  /*4b80*/  @!P0 SHF.R.U32.HI R2, RZ, R69, R2 ;  /* 0x00000045ff028219 */ /* 0x000fe80000011602 */
[----:B------:R-:W-:Y:S02]  /*4b90*/  @!P0 SEL R0, R3, R2, !P2 ;  /* 0x0000000203008207 */ /* 0x000fe40005000000 */
[----:B------:R-:W-:Y:S02]  /*4ba0*/  IADD3 R2, PT, PT, -R5, RZ, RZ ;  /* 0x000000ff05027210 */ /* 0x000fe40007ffe1ff */
[----:B------:R-:W-:Y:S01]  /*4bb0*/  @!P0 IADD3 R8, PT, PT, R15, -R0, RZ ;  /* 0x800000000f088210 */ /* 0x000fe20007ffe0ff */
[----:B------:R-:W-:Y:S02]  /*4bc0*/  @!P0 IMAD R0, R7, R6, R0 ;  /* 0x0000000607008224 */ /* 0x000fe400078e0200 */
[----:B------:R-:W-:Y:S02]  /*4bd0*/  IMAD R75, R70, R2, R75 ;  /* 0x00000002464b7224 */ /* 0x000fe400078e024b */
[----:B------:R-:W-:Y:S02]  /*4be0*/  @!P0 IMAD R5, R8, R72, R3 ;  /* 0x0000004808058224 */ /* 0x000fe400078e0203 */
[----:B------:R-:W-:Y:S04]  /*4bf0*/  @!P0 IMAD.MOV.U32 R3, RZ, RZ, R0 ;  /* 0x000000ffff038224 */ /* 0x000fe800078e0000 */
[----:B------:R-:W-:Y:S02]  /*4c00*/  IMAD R77, R3, R74, R77 ;  /* 0x0000004a034d7224 */ /* 0x000fe400078e024d */
[----:B------:R-:W-:Y:S07]  /*4c10*/  IMAD R75, R5, R70, R75 ;  /* 0x00000046054b7224 */ /* 0x000fee00078e024b */
.L_x_79:
[----:B------:R-:W-:Y:S01]  /*4c20*/  @!P1 IMAD.HI.U32 R0, R77, R12, RZ ;  /* 0x0000000c4d009227 */ /* 0x000fe200078e00ff */
[----:B-1----:R-:W-:Y:S01]  /*4c30*/  @!P1 ISETP.NE.AND P0, PT, R10, 0x1, PT ;  /* 0x000000010a00980c */ /* 0x002fe20003f05270 */
[----:B------:R-:W-:Y:S01]  /*4c40*/  ULOP3.LUT UP0, URZ, UR42, 0x1b0, URZ, 0xc0, !UPT ;  /* 0x000001b02aff7892 */ /* 0x000fe2000f80c0ff */
[----:B------:R-:W-:Y:S01]  /*4c50*/  @!P1 ISETP.NE.AND P2, PT, R9, 0x1, PT ;  /* 0x000000010900980c */ /* 0x000fe20003f45270 */
[----:B------:R-:W-:Y:S01]  /*4c60*/  @!P1 IMAD.HI.U32 R3, R75, R11, RZ ;  /* 0x0000000b4b039227 */ /* 0x000fe200078e00ff */
[----:B------:R-:W-:Y:S02]  /*4c70*/  @!P1 SHF.R.U32.HI R0, RZ, R13, R0 ;  /* 0x0000000dff009219 */ /* 0x000fe40000011600 */
[----:B------:R-:W-:Y:S01]  /*4c80*/  @P4 SHF.R.U32.HI R182, RZ, 0x10, R17 ;  /* 0x00000010ffb64819 */ /* 0x000fe20000011611 */
[----:B------:R-:W-:Y:S01]  /*4c90*/  VIADD R188, R188, 0x1 ;  /* 0x00000001bcbc7836 */ /* 0x000fe20000000000 */
[----:B------:R-:W-:Y:S02]  /*4ca0*/  @!P1 SHF.R.U32.HI R2, RZ, R14, R3 ;  /* 0x0000000eff029219 */ /* 0x000fe40000011603 */
[----:B------:R-:W-:Y:S02]  /*4cb0*/  @!P1 SEL R3, R77, R0, !P2 ;  /* 0x000000004d039207 */ /* 0x000fe40005000000 */
[----:B------:R-:W-:Y:S05]  /*4cc0*/  @!P1 SEL R2, R75, R2, !P0 ;  /* 0x000000024b029207 */ /* 0x000fea0004000000 */
[----:B------:R-:W-:Y:S02]  /*4cd0*/  @!P1 IMAD.IADD R0, R2, 0x1, -R3 ;  /* 0x0000000102009824 */ /* 0x000fe400078e0a03 */
[----:B------:R-:W-:Y:S02]  /*4ce0*/  @!P1 IMAD.IADD R2, R3, 0x1, -R2 ;  /* 0x0000000103029824 */ /* 0x000fe400078e0a02 */
[----:B------:R-:W-:Y:S02]  /*4cf0*/  @!P1 IMAD R77, R0, R9, R77 ;  /* 0x00000009004d9224 */ /* 0x000fe400078e024d */
[----:B------:R-:W-:Y:S01]  /*4d00*/  @!P1 IMAD R75, R2, R10, R75 ;  /* 0x0000000a024b9224 */ /* 0x000fe200078e024b */
[----:B------:R-:W-:Y:S06]  /*4d10*/  BRA.U !UP0, `(.L_x_80) ;  /* 0x0000000108407547 */ /* 0x000fec000b800000 */
[----:B------:R-:W1:Y:S01]  /*4d20*/  LDCU.64 UR8, c[0x4][0x80] ;  /* 0x01001000ff0877ac */ /* 0x000e620008000a00 */
[----:B------:R-:W-:Y:S01]  /*4d30*/  MOV R3, 0x0 ;  /* 0x0000000000037802 */ /* 0x000fe20000000f00 */
[----:B------:R-:W-:Y:S02]  /*4d40*/  HFMA2 R12, -RZ, RZ, 0, 5.9604644775390625e-08 ;  /* 0x00000001ff0c7431 */ /* 0x000fe400000001ff */
[----:B------:R-:W-:Y:S02]  /*4d50*/  IMAD.MOV.U32 R8, RZ, RZ, 0x70 ;  /* 0x00000070ff087424 */ /* 0x000fe400078e00ff */
[----:B------:R-:W-:Y:S01]  /*4d60*/  IMAD.MOV.U32 R13, RZ, RZ, RZ ;  /* 0x000000ffff0d7224 */ /* 0x000fe200078e00ff */
[----:B------:R-:W2:Y:S01]  /*4d70*/  LDCU.64 UR6, c[0x4][0x88] ;  /* 0x01001100ff0677ac */ /* 0x000ea20008000a00 */
[----:B------:R-:W3:Y:S01]  /*4d80*/  LDC.64 R2, c[0x4][R3] ;  /* 0x0100000003027b82 */ /* 0x000ee20000000a00 */
[----:B------:R-:W4:Y:S01]  /*4d90*/  LDCU.64 UR4, c[0x4][0x8] ;  /* 0x01000100ff0477ac */ /* 0x000f220008000a00 */
[----:B-1----:R-:W-:Y:S01]  /*4da0*/  MOV R5, UR9 ;  /* 0x0000000900057c02 */ /* 0x002fe20008000f00 */
[----:B------:R-:W-:Y:S01]  /*4db0*/  IMAD.U32 R4, RZ, RZ, UR8 ;  /* 0x00000008ff047e24 */ /* 0x000fe2000f8e00ff */
[----:B--2---:R-:W-:Y:S01]  /*4dc0*/  MOV R7, UR7 ;  /* 0x0000000700077c02 */ /* 0x004fe20008000f00 */
[----:B------:R-:W-:Y:S01]  /*4dd0*/  IMAD.U32 R6, RZ, RZ, UR6 ;  /* 0x00000006ff067e24 */ /* 0x000fe2000f8e00ff */
[----:B----4-:R-:W-:Y:S01]  /*4de0*/  MOV R11, UR5 ;  /* 0x00000005000b7c02 */ /* 0x010fe20008000f00 */
[----:B------:R-:W-:Y:S02]  /*4df0*/  IMAD.U32 R10, RZ, RZ, UR4 ;  /* 0x00000004ff0a7e24 */ /* 0x000fe4000f8e00ff */
[----:B------:R-:W-:Y:S07]  /*4e00*/  LEPC R20, `(.L_x_80) ;  /* 0x000000001014794e */ /* 0x000fee0000000000 */
[----:B---3-5:R-:W-:Y:S05]  /*4e10*/  CALL.ABS.NOINC R2 ;  /* 0x0000000002007343 */ /* 0x028fea0003c00000 */
.L_x_80:
[----:B------:R-:W-:Y:S01]  /*4e20*/  LOP3.LUT P0, RZ, R186, 0x1b0, RZ, 0xc0, !PT ;  /* 0x000001b0baff7812 */ /* 0x000fe2000780c0ff */
[----:B------:R-:W-:Y:S11]  /*4e30*/  BSSY.RECONVERGENT B6, `(.L_x_81) ;  /* 0x0000013000067945 */ /* 0x000ff60003800200 */
[----:B------:R-:W-:Y:S01]  /*4e40*/  @!UPT UIADD3 URZ, UPT, UPT, URZ, URZ, URZ ;  /* 0x000000fffffff290 */ /* 0x000fe2000fffe0ff */
[----:B------:R-:W-:Y:S05]  /*4e50*/  @!P0 BRA `(.L_x_82) ;  /* 0x0000000000408947 */ /* 0x000fea0003800000 */
        /* <DEDUP_REMOVED lines=16> */
.L_x_82:
[----:B------:R-:W-:Y:S05]  /*4f60*/  BSYNC.RECONVERGENT B6 ;  /* 0x0000000000067941 */ /* 0x000fea0003800200 */
.L_x_81:
[----:B------:R-:W-:Y:S01]  /*4f70*/  ISETP.NE.U32.AND P3, PT, R156, RZ, PT ;  /* 0x000000ff9c00720c */ /* 0x000fe20003f65070 */
[----:B------:R-:W-:Y:S01]  /*4f80*/  UISETP.NE.AND UP1, UPT, UR44, URZ, UPT ;  /* 0x000000ff2c00728c */ /* 0x000fe2000bf25270 */
[----:B------:R-:W-:Y:S02]  /*4f90*/  ISETP.NE.U32.AND P4, PT, R152, RZ, PT ;  /* 0x000000ff9800720c */ /* 0x000fe40003f85070 */
[----:B------:R-:W-:Y:S02]  /*4fa0*/  ISETP.NE.AND.EX P3, PT, R157, RZ, PT, P3 ;  /* 0x000000ff9d00720c */ /* 0x000fe40003f65330 */
[----:B------:R-:W-:Y:S02]  /*4fb0*/  PLOP3.LUT P1, PT, PT, PT, PT, 0x8, 0x80 ;  /* 0x000000000080781c */ /* 0x000fe40003f2e170 */
[----:B------:R-:W-:Y:S02]  /*4fc0*/  PLOP3.LUT P0, PT, PT, PT, UP1, 0x80, 0x8 ;  /* 0x000000000008781c */ /* 0x000fe40003f0f018 */
[----:B------:R-:W-:Y:S02]  /*4fd0*/  ISETP.NE.AND.EX P4, PT, R153, RZ, PT, P4 ;  /* 0x000000ff9900720c */ /* 0x000fe40003f85340 */
[----:B------:R-:W1:Y:S09]  /*4fe0*/  @UP1 LDCU.64 UR4, c[0x0][0x888] ;  /* 0x00011100ff0417ac */ /* 0x000e720008000a00 */
[----:B------:R-:W-:Y:S01]  /*4ff0*/  @P0 PLOP3.LUT P1, PT, P3, PT, PT, 0x80, 0x8 ;  /* 0x000000000008081c */ /* 0x000fe20001f2f070 */
[----:B-1----:R-:W-:Y:S04]  /*5000*/  @UP1 UISETP.NE.U32.AND UP0, UPT, UR4, URZ, UPT ;  /* 0x000000ff0400128c */ /* 0x002fe8000bf05070 */
[----:B------:R-:W-:Y:S04]  /*5010*/  @UP1 UISETP.NE.AND.EX UP0, UPT, UR5, URZ, UPT, UP0 ;  /* 0x000000ff0500128c */ /* 0x000fe8000bf05300 */
[----:B------:R-:W-:Y:S01]  /*5020*/  @UP1 USEL UR4, URZ, 0xffffffff, UP0 ;  /* 0xffffffffff041887 */ /* 0x000fe20008000000 */
[----:B------:R-:W-:Y:S11]  /*5030*/  @!P3 BRA `(.L_x_83) ;  /* 0x00000000002cb947 */ /* 0x000ff60003800000 */
[----:B------:R-:W-:Y:S01]  /*5040*/  ISETP.NE.U32.AND P2, PT, R154, RZ, PT ;  /* 0x000000ff9a00720c */ /* 0x000fe20003f45070 */
[----:B------:R-:W-:Y:S03]  /*5050*/  IMAD.MOV.U32 R168, RZ, RZ, 0x1 ;  /* 0x00000001ffa87424 */ /* 0x000fe600078e00ff */
[----:B------:R-:W-:Y:S11]  /*5060*/  ISETP.NE.AND.EX P2, PT, R155, RZ, PT, P2 ;  /* 0x000000ff9b00720c */ /* 0x000ff60003f45320 */
[----:B------:R-:W-:Y:S02]  /*5070*/  @!UPT UIADD3 URZ, UPT, UPT, URZ, URZ, URZ ;  /* 0x000000fffffff290 */ /* 0x000fe4000fffe0ff */
[----:B------:R-:W1:Y:S01]  /*5080*/  @P2 LDC.64 R2, c[0x0][0x888] ;  /* 0x00022200ff022b82 */ /* 0x000e620000000a00 */
[----:B------:R-:W-:Y:S04]  /*5090*/  @P2 IMAD R0, R156, UR36, RZ ;  /* 0x000000249c002c24 */ /* 0x000fe8000f8e02ff */
[----:B-1----:R-:W-:Y:S04]  /*50a0*/  @P2 IMAD.WIDE R2, R0, 0x4, R2 ;  /* 0x0000000400022825 */ /* 0x002fe800078e0202 */
[----:B------:R-:W-:Y:S01]  /*50b0*/  HFMA2 R0, -RZ, RZ, 0, 5.9604644775390625e-08 ;  /* 0x00000001ff007431 */ /* 0x000fe200000001ff */
[----:B-----5:R1:W5:Y:S04]  /*50c0*/  @P2 LDG.E R80, desc[UR40][R2.64] ;  /* 0x0000002802502981 */ /* 0x020368000c1e1900 */
[----:B------:R-:W-:Y:S01]  /*50d0*/  @!P2 PRMT R168, R0, 0x7610, R168 ;  /* 0x0000761000a8a816 */ /* 0x000fe200000000a8 */
[----:B-1----:R-:W2:Y:S06]  /*50e0*/  @!P2 LDC R80, c[0x0][0x880] ;  /* 0x00022000ff50ab82 */ /* 0x002eac0000000800 */
.L_x_83:
[----:B------:R-:W-:Y:S05]  /*50f0*/  @!P4 BRA `(.L_x_84) ;  /* 0x000000000020c947 */ /* 0x000fea0003800000 */
[----:B------:R-:W-:Y:S04]  /*5100*/  ISETP.NE.U32.AND P2, PT, R146, RZ, PT ;  /* 0x000000ff9200720c */ /* 0x000fe80003f45070 */
[----:B------:R-:W-:Y:S11]  /*5110*/  ISETP.NE.AND.EX P2, PT, R147, RZ, PT, P2 ;  /* 0x000000ff9300720c */ /* 0x000ff60003f45320 */
[----:B------:R-:W-:Y:S02]  /*5120*/  @!UPT UIADD3 URZ, UPT, UPT, URZ, URZ, URZ ;  /* 0x000000fffffff290 */ /* 0x000fe4000fffe0ff */
[----:B------:R-:W1:Y:S01]  /*5130*/  @P2 LDC.64 R2, c[0x0][0x8a8] ;  /* 0x00022a00ff022b82 */ /* 0x000e620000000a00 */
[----:B------:R-:W-:Y:S04]  /*5140*/  @P2 IMAD R0, R152, UR36, RZ ;  /* 0x0000002498002c24 */ /* 0x000fe8000f8e02ff */
[----:B-1----:R-:W-:Y:S05]  /*5150*/  @P2 IMAD.WIDE R2, R0, 0x4, R2 ;  /* 0x0000000400022825 */ /* 0x002fea00078e0202 */
[----:B-----5:R1:W5:Y:S02]  /*5160*/  @P2 LDG.E R78, desc[UR40][R2.64] ;  /* 0x00000028024e2981 */ /* 0x020364000c1e1900 */
[----:B-1----:R-:W3:Y:S02]  /*5170*/  @!P2 LDC R78, c[0x0][0x8a0] ;  /* 0x00022800ff4eab82 */ /* 0x002ee40000000800 */
.L_x_84:
[----:B--2--5:R-:W-:Y:S01]  /*5180*/  @P0 ISETP.NE.AND P4, PT, R80, RZ, PT ;  /* 0x000000ff5000020c */ /* 0x024fe20003f85270 */
[----:B------:R-:W-:Y:S01]  /*5190*/  IMAD.U32 R0, RZ, RZ, UR4 ;  /* 0x00000004ff007e24 */ /* 0x000fe2000f8e00ff */
[----:B------:R-:W-:Y:S01]  /*51a0*/  @P0 LOP3.LUT P2, RZ, R168, 0xff, RZ, 0xc0, !PT ;  /* 0x000000ffa8ff0812 */ /* 0x000fe2000784c0ff */
[----:B------:R-:W-:Y:S01]  /*51b0*/  BSSY B1, `(.L_x_85) ;  /* 0x000003d000017945 */ /* 0x000fe20003800000 */
[----:B------:R-:W-:Y:S01]  /*51c0*/  @P0 SEL R3, RZ, 0xffffffff, P4 ;  /* 0xffffffffff030807 */ /* 0x000fe20002000000 */
[C---:B------:R-:W-:Y:S01]  /*51d0*/  IMAD R64, R76.reuse, 0x40, R79 ;  /* 0x000000404c407824 */ /* 0x040fe200078e024f */
[----:B------:R-:W-:Y:S02]  /*51e0*/  LEA R148, R76, UR43, 0x3 ;  /* 0x0000002b4c947c11 */ /* 0x000fe4000f8e18ff */
[----:B------:R-:W-:Y:S02]  /*51f0*/  CS2R R102, SRZ ;  /* 0x0000000000667805 */ /* 0x000fe4000001ff00 */
[----:B------:R-:W-:Y:S02]  /*5200*/  @P1 SEL R3, R0, R3, !P2 ;  /* 0x0000000300031207 */ /* 0x000fe40005000000 */
[----:B------:R-:W-:Y:S02]  /*5210*/  CS2R R100, SRZ ;  /* 0x0000000000647805 */ /* 0x000fe4000001ff00 */
[----:B------:R-:W-:Y:S02]  /*5220*/  SHF.L.U32 R5, R185, 0x1f, RZ ;  /* 0x0000001fb9057819 */ /* 0x000fe400000006ff */
[----:B------:R-:W-:Y:S02]  /*5230*/  CS2R R98, SRZ ;  /* 0x0000000000627805 */ /* 0x000fe4000001ff00 */
[----:B------:R-:W-:Y:S02]  /*5240*/  @P0 LOP3.LUT R3, R3, 0x1, RZ, 0xc0, !PT ;  /* 0x0000000103030812 */ /* 0x000fe400078ec0ff */
[----:B------:R-:W-:Y:S02]  /*5250*/  CS2R R96, SRZ ;  /* 0x0000000000607805 */ /* 0x000fe4000001ff00 */
[----:B------:R-:W-:Y:S02]  /*5260*/  PLOP3.LUT P5, PT, PT, PT, PT, 0x8, 0x80 ;  /* 0x000000000080781c */ /* 0x000fe40003fae170 */
[----:B------:R-:W-:Y:S02]  /*5270*/  CS2R R94, SRZ ;  /* 0x00000000005e7805 */ /* 0x000fe4000001ff00 */
[----:B------:R-:W-:Y:S02]  /*5280*/  ISETP.NE.U32.OR P1, PT, R3, 0x1, !P0 ;  /* 0x000000010300780c */ /* 0x000fe40004725470 */
[----:B------:R-:W-:Y:S02]  /*5290*/  CS2R R92, SRZ ;  /* 0x00000000005c7805 */ /* 0x000fe4000001ff00 */
[----:B------:R-:W-:Y:S02]  /*52a0*/  CS2R R90, SRZ ;  /* 0x00000000005a7805 */ /* 0x000fe4000001ff00 */
[----:B------:R-:W-:Y:S07]  /*52b0*/  CS2R R88, SRZ ;  /* 0x0000000000587805 */ /* 0x000fee000001ff00 */
[----:B------:R-:W-:Y:S04]  /*52c0*/  @P1 SHF.L.U32 R2, R183, 0x1f, RZ ;  /* 0x0000001fb7021819 */ /* 0x000fe800000006ff */
[----:B------:R-:W1:Y:S01]  /*52d0*/  @P1 SYNCS.PHASECHK.TRANS64.TRYWAIT P0, [UR43+0x50], R2 ;  /* 0x00005002ff0015a7 */ /* 0x000e62000800112b */
[----:B------:R2:W4:Y:S01]  /*52e0*/  SYNCS.PHASECHK.TRANS64.TRYWAIT P4, [R148+URZ+0x90], R5 ;  /* 0x00009005940075a7 */ /* 0x00052200080811ff */
[----:B-1----:R-:W-:Y:S01]  /*52f0*/  @P1 PLOP3.LUT P5, PT, P0, PT, PT, 0x8, 0x80 ;  /* 0x000000000080181c */ /* 0x002fe200007ae170 */
[----:B------:R-:W-:Y:S01]  /*5300*/  @!UPT UIADD3 URZ, UPT, UPT, URZ, URZ, URZ ;  /* 0x000000fffffff290 */ /* 0x000fe2000fffe0ff */
[----:B--2-4-:R-:W-:Y:S11]  /*5310*/  @!P1 BRA `(.L_x_86) ;  /* 0x0000000000989947 */ /* 0x014ff60003800000 */
[----:B------:R-:W-:Y:S01]  /*5320*/  ISETP.NE.U32.AND P0, PT, RZ, UR38, PT ;  /* 0x00000026ff007c0c */ /* 0x000fe2000bf05070 */
[----:B------:R-:W-:Y:S01]  /*5330*/  BSSY B0, `(.L_x_87) ;  /* 0x0000016000007945 */ /* 0x000fe20003800000 */
[----:B------:R-:W-:Y:S02]  /*5340*/  ISETP.NE.AND P2, PT, R80, RZ, PT ;  /* 0x000000ff5000720c */ /* 0x000fe40003f45270 */
[----:B------:R-:W-:Y:S02]  /*5350*/  CS2R R90, SRZ ;  /* 0x00000000005a7805 */ /* 0x000fe4000001ff00 */
[----:B------:R-:W-:Y:S02]  /*5360*/  ISETP.NE.AND.EX P0, PT, RZ, UR39, PT, P0 ;  /* 0x00000027ff007c0c */ /* 0x000fe4000bf05300 */
[----:B------:R-:W-:Y:S02]  /*5370*/  CS2R R88, SRZ ;  /* 0x0000000000587805 */ /* 0x000fe4000001ff00 */
[----:B------:R-:W-:Y:S02]  /*5380*/  LOP3.LUT P1, RZ, R168, 0xff, RZ, 0xc0, !PT ;  /* 0x000000ffa8ff7812 */ /* 0x000fe4000782c0ff */
[----:B------:R-:W-:Y:S02]  /*5390*/  CS2R R94, SRZ ;  /* 0x00000000005e7805 */ /* 0x000fe4000001ff00 */
[----:B------:R-:W-:Y:S02]  /*53a0*/  SEL R0, RZ, 0xffffffff, P2 ;  /* 0xffffffffff007807 */ /* 0x000fe40001000000 */
[----:B------:R-:W-:Y:S02]  /*53b0*/  CS2R R92, SRZ ;  /* 0x00000000005c7805 */ /* 0x000fe4000001ff00 */
[----:B------:R-:W-:Y:S02]  /*53c0*/  SEL R3, RZ, 0xffffffff, P0 ;  /* 0xffffffffff037807 */ /* 0x000fe40000000000 */
[----:B------:R-:W-:Y:S02]  /*53d0*/  CS2R R98, SRZ ;  /* 0x0000000000627805 */ /* 0x000fe4000001ff00 */
[----:B------:R-:W-:Y:S02]  /*53e0*/  CS2R R96, SRZ ;  /* 0x0000000000607805 */ /* 0x000fe4000001ff00 */
[----:B------:R-:W-:Y:S02]  /*53f0*/  CS2R R102, SRZ ;  /* 0x0000000000667805 */ /* 0x000fe4000001ff00 */
[----:B------:R-:W-:Y:S02]  /*5400*/  @P3 SEL R0, R3, R0, !P1 ;  /* 0x0000000003003207 */ /* 0x000fe40004800000 */
[----:B------:R-:W-:Y:S02]  /*5410*/  CS2R R100, SRZ ;  /* 0x0000000000647805 */ /* 0x000fe4000001ff00 */
[----:B------:R-:W-:Y:S04]  /*5420*/  LOP3.LUT R0, R0, 0x1, RZ, 0xc0, !PT ;  /* 0x0000000100007812 */ /* 0x000fe800078ec0ff */
[----:B------:R-:W-:Y:S01]  /*5430*/  ISETP.NE.U32.AND P0, PT, R0, 0x1, PT ;  /* 0x000000010000780c */ /* 0x000fe20003f05070 */
[----:B------:R-:W-:Y:S01]  /*5440*/  @!UPT UIADD3 URZ, UPT, UPT, URZ, URZ, URZ ;  /* 0x000000fffffff290 */ /* 0x000fe2000fffe0ff */
[----:B------:R-:W-:Y:S11]  /*5450*/  @!P5 BRA `(.L_x_88) ;  /* 0x00000000000cd947 */ /* 0x000ff60003800000 */
[----:B------:R-:W-:Y:S04]  /*5460*/  SHF.L.U32 R3, R183, 0x1f, RZ ;  /* 0x0000001fb7037819 */ /* 0x000fe800000006ff */
[----:B------:R-:W1:Y:S02]  /*5470*/  SYNCS.PHASECHK.TRANS64.TRYWAIT P1, [UR43+0x50], R3 ;  /* 0x00005003ff0075a7 */ /* 0x000e64000802112b */
[----:B-1----:R-:W-:Y:S05]  /*5480*/  @!P1 BRA `(.L_x_89) ;  /* 0x0000001c00b49947 */ /* 0x002fea0003800000 */
.L_x_88:
[----:B------:R-:W-:Y:S05]  /*5490*/  BSYNC B0 ;  /* 0x0000000000007941 */ /* 0x000fea0003800000 */
.L_x_87:
[----:B------:R2:W4:Y:S01]  /*54a0*/  @P0 LDS.128 R88, [R180+UR43+0x200] ;  /* 0x0002002bb4580984 */ /* 0x0005220008000c00 */
[----:B------:R-:W-:Y:S01]  /*54b0*/  UIADD3 UR4, UPT, UPT, UR43, 0x58, URZ ;  /* 0x000000582b047890 */ /* 0x000fe2000fffe0ff */
[----:B------:R-:W-:Y:S02]  /*54c0*/  LOP3.LUT R183, R183, 0x1, RZ, 0x3c, !PT ;  /* 0x00000001b7b77812 */ /* 0x000fe400078e3cff */
[----:B------:R2:W1:Y:S01]  /*54d0*/  @P0 LDS.128 R92, [R179+0x200] ;  /* 0x00020000b35c0984 */ /* 0x0004620000000c00 */
[----:B------:R-:W-:Y:S03]  /*54e0*/  UPRMT UR4, UR37, 0x654, UR4 ;  /* 0x0000065425047896 */ /* 0x000fe60008000004 */
[----:B------:R2:W1:Y:S04]  /*54f0*/  @P0 LDS.128 R96, [R178+0x200] ;  /* 0x00020000b2600984 */ /* 0x0004680000000c00 */
[----:B------:R2:W1:Y:S01]  /*5500*/  @P0 LDS.128 R100, [R177+0x200] ;  /* 0x00020000b1640984 */ /* 0x0004620000000c00 */
[----:B------:R-:W-:Y:S01]  /*5510*/  @!PT LDS RZ, [RZ] ;  /* 0x00000000fffff984 */ /* 0x000fe20000000800 */
[----:B------:R-:W-:Y:S01]  /*5520*/  @!PT LDS RZ, [RZ] ;  /* 0x00000000fffff984 */ /* 0x000fe20000000800 */
[----:B------:R-:W-:Y:S01]  /*5530*/  @!PT LDS RZ, [RZ] ;  /* 0x00000000fffff984 */ /* 0x000fe20000000800 */
[----:B------:R-:W-:Y:S01]  /*5540*/  @!PT LDS RZ, [RZ] ;  /* 0x00000000fffff984 */ /* 0x000fe20000000800 */
[----:B------:R5:W-:Y:S06]  /*5550*/  MEMBAR.ALL.CTA ;  /* 0x0000000000007992 */ /* 0x000bec0000008000 */
[----:B-----5:R-:W5:Y:S02]  /*5560*/  FENCE.VIEW.ASYNC.S ;  /* 0x00000000000073c6 */ /* 0x020f640000000000 */
[----:B-----5:R-:W-:Y:S01]  /*5570*/  SYNCS.ARRIVE.TRANS64.RED.A1T0 RZ, [UR4], RZ ;  /* 0x000000ffffff79a7 */ /* 0x020fe20008100404 */
.L_x_86:
[----:B------:R-:W-:Y:S05]  /*5580*/  BSYNC B1 ;  /* 0x0000000000017941 */ /* 0x000fea0003800000 */
.L_x_85:
[----:B-1----:R-:W-:Y:S04]  /*5590*/  SHF.R.U32.HI R0, RZ, 0x15, R64 ;  /* 0x00000015ff007819 */ /* 0x002fe80000011640 */
[----:B------:R-:W-:Y:S01]  /*55a0*/  LOP3.LUT P0, RZ, R0, 0x3, R181, 0x48, !PT ;  /* 0x0000000300ff7812 */ /* 0x000fe200078048b5 */
[----:B------:R-:W-:Y:S01]  /*55b0*/  @!UPT UIADD3 URZ, UPT, UPT, URZ, URZ, URZ ;  /* 0x000000fffffff290 */ /* 0x000fe2000fffe0ff */
[----:B------:R-:W-:Y:S11]  /*55c0*/  @P4 BRA `(.L_x_90) ;  /* 0x0000000000084947 */ /* 0x000ff60003800000 */
[----:B------:R-:W1:Y:S02]  /*55d0*/  SYNCS.PHASECHK.TRANS64.TRYWAIT P1, [R148+URZ+0x90], R5 ;  /* 0x00009005940075a7 */ /* 0x000e6400080211ff */
[----:B-1----:R-:W-:Y:S05]  /*55e0*/  @!P1 BRA `(.L_x_91) ;  /* 0x0000001c00749947 */ /* 0x002fea0003800000 */
.L_x_90:
[----:B------:R-:W-:Y:S05]  /*55f0*/  @!P0 BRA `(.L_x_92) ;  /* 0x0000000000408947 */ /* 0x000fea0003800000 */
[----:B------:R-:W1:Y:S01]  /*5600*/  LDCU.64 UR8, c[0x4][0x70] ;  /* 0x01000e00ff0877ac */ /* 0x000e620008000a00 */
[----:B------:R-:W-:Y:S01]  /*5610*/  MOV R3, 0x0 ;  /* 0x0000000000037802 */ /* 0x000fe20000000f00 */
[----:B------:R-:W-:Y:S02]  /*5620*/  HFMA2 R12, -RZ, RZ, 0, 5.9604644775390625e-08 ;  /* 0x00000001ff0c7431 */ /* 0x000fe400000001ff */
[----:B------:R-:W-:Y:S02]  /*5630*/  IMAD.MOV.U32 R8, RZ, RZ, 0x192 ;  /* 0x00000192ff087424 */ /* 0x000fe400078e00ff */
[----:B------:R-:W-:Y:S01]  /*5640*/  IMAD.MOV.U32 R13, RZ, RZ, RZ ;  /* 0x000000ffff0d7224 */ /* 0x000fe200078e00ff */
[----:B------:R-:W5:Y:S01]  /*5650*/  LDCU.64 UR6, c[0x4][0x78] ;  /* 0x01000f00ff0677ac */ /* 0x000f620008000a00 */
[----:B------:R-:W2:Y:S01]  /*5660*/  LDC.64 R2, c[0x4][R3] ;  /* 0x0100000003027b82 */ /* 0x000ea20000000a00 */
[----:B------:R-:W3:Y:S01]  /*5670*/  LDCU.64 UR4, c[0x4][0x10] ;  /* 0x01000200ff0477ac */ /* 0x000ee20008000a00 */
[----:B-1----:R-:W-:Y:S01]  /*5680*/  MOV R5, UR9 ;  /* 0x0000000900057c02 */ /* 0x002fe20008000f00 */
[----:B------:R-:W-:Y:S01]  /*5690*/  IMAD.U32 R4, RZ, RZ, UR8 ;  /* 0x00000008ff047e24 */ /* 0x000fe2000f8e00ff */
[----:B-----5:R-:W-:Y:S01]  /*56a0*/  MOV R7, UR7 ;  /* 0x0000000700077c02 */ /* 0x020fe20008000f00 */
[----:B------:R-:W-:Y:S01]  /*56b0*/  IMAD.U32 R6, RZ, RZ, UR6 ;  /* 0x00000006ff067e24 */ /* 0x000fe2000f8e00ff */
[----:B---3--:R-:W-:Y:S01]  /*56c0*/  MOV R11, UR5 ;  /* 0x00000005000b7c02 */ /* 0x008fe20008000f00 */
[----:B------:R-:W-:Y:S02]  /*56d0*/  IMAD.U32 R10, RZ, RZ, UR4 ;  /* 0x00000004ff0a7e24 */ /* 0x000fe4000f8e00ff */
[----:B------:R-:W-:Y:S07]  /*56e0*/  LEPC R20, `(.L_x_92) ;  /* 0x000000001014794e */ /* 0x000fee0000000000 */
[----:B--2-4-:R-:W-:Y:S05]  /*56f0*/  CALL.ABS.NOINC R2 ;  /* 0x0000000002007343 */ /* 0x014fea0003c00000 */
.L_x_92:
[----:B------:R-:W-:Y:S01]  /*5700*/  LOP3.LUT P0, RZ, R176, 0x60, RZ, 0xc0, !PT ;  /* 0x00000060b0ff7812 */ /* 0x000fe2000780c0ff */
[----:B------:R-:W-:Y:S05]  /*5710*/  WARPSYNC.ALL ;  /* 0x0000000000007948 */ /* 0x000fea0003800000 */
[----:B----4-:R-:W-:Y:S01]  /*5720*/  IMAD.U32 R141, R90, 0x10000, RZ ;  /* 0x000100005a8d7824 */ /* 0x010fe200078e00ff */
[----:B------:R-:W-:Y:S01]  /*5730*/  R2UR UR4, R64 ;  /* 0x00000000400472ca */ /* 0x000fe200000e0000 */
[----:B------:R-:W-:Y:S01]  /*5740*/  IMAD.U32 R136, R92, 0x10000, RZ ;  /* 0x000100005c887824 */ /* 0x000fe200078e00ff */
[C---:B------:R-:W-:Y:S01]  /*5750*/  SHF.L.U32 R82, R88.reuse, 0x10, RZ ;  /* 0x0000001058527819 */ /* 0x040fe200000006ff */
[----:B------:R-:W-:Y:S01]  /*5760*/  IMAD.U32 R121, R97, 0x10000, RZ ;  /* 0x0001000061797824 */ /* 0x000fe200078e00ff */
[----:B------:R-:W-:Y:S01]  /*5770*/  PRMT R81, R88, 0x8880, RZ ;  /* 0x0000888058517816 */ /* 0x000fe200000000ff */
[----:B------:R-:W-:Y:S01]  /*5780*/  IMAD.U32 R106, R102, 0x10000, RZ ;  /* 0x00010000666a7824 */ /* 0x000fe200078e00ff */
[----:B------:R-:W-:Y:S01]  /*5790*/  SHF.L.U32 R83, R88, 0x8, RZ ;  /* 0x0000000858537819 */ /* 0x000fe200000006ff */
[----:B------:R-:W-:Y:S01]  /*57a0*/  IMAD.SHL.U32 R129, R94, 0x100, RZ ;  /* 0x000001005e817824 */ /* 0x000fe200078e00ff */
[----:B------:R-:W-:Y:S01]  /*57b0*/  SHF.R.S32.HI R82, RZ, 0x18, R82 ;  /* 0x00000018ff527819 */ /* 0x000fe20000011452 */
[----:B------:R-:W-:Y:S01]  /*57c0*/  IMAD.SHL.U32 R114, R99, 0x100, RZ ;  /* 0x0000010063727824 */ /* 0x000fe200078e00ff */
[C---:B------:R-:W-:Y:S01]  /*57d0*/  PRMT R145, R89.reuse, 0x8880, RZ ;  /* 0x0000888059917816 */ /* 0x040fe200000000ff */
[----:B------:R-:W-:Y:S01]  /*57e0*/  BSSY.RECONVERGENT B0, `(.L_x_93) ;  /* 0x0000125000007945 */ /* 0x000fe20003800200 */
[----:B------:R-:W-:Y:S01]  /*57f0*/  SHF.R.S32.HI R83, RZ, 0x18, R83 ;  /* 0x00000018ff537819 */ /* 0x000fe20000011453 */
[----:B------:R-:W3:Y:S01]  /*5800*/  LDTM.x64 R4, tmem[UR4] ;  /* 0x00000004000479ee */ /* 0x000ee20008340000 */
[----:B------:R-:W-:Y:S01]  /*5810*/  NOP ;  /* 0x0000000000007918 */ /* 0x000fe20000000000 */
[----:B------:R-:W-:Y:S02]  /*5820*/  R2UR UR5, R148 ;  /* 0x00000000940572ca */ /* 0x000fe400000e0000 */
[----:B------:R-:W-:Y:S02]  /*5830*/  SHF.R.S32.HI R84, RZ, 0x18, R88 ;  /* 0x00000018ff547819 */ /* 0x000fe40000011458 */
[----:B------:R-:W-:Y:S02]  /*5840*/  SHF.L.U32 R144, R89, 0x10, RZ ;  /* 0x0000001059907819 */ /* 0x000fe400000006ff */
[----:B------:R-:W-:Y:S02]  /*5850*/  PRMT R142, R90, 0x8880, RZ ;  /* 0x000088805a8e7816 */ /* 0x000fe400000000ff */
[----:B------:R-:W-:Y:S02]  /*5860*/  SHF.R.S32.HI R85, RZ, 0x18, R89 ;  /* 0x00000018ff557819 */ /* 0x000fe40000011459 */
[C---:B------:R-:W-:Y:S02]  /*5870*/  PRMT R140, R91.reuse, 0x8880, RZ ;  /* 0x000088805b8c7816 */ /* 0x040fe400000000ff */
[----:B------:R-:W-:Y:S01]  /*5880*/  SHF.R.S32.HI R86, RZ, 0x18, R90 ;  /* 0x00000018ff567819 */ /* 0x000fe2000001145a */
[----:B------:R-:W-:Y:S01]  /*5890*/  UIADD3 UR5, UPT, UPT, UR5, 0xb0, URZ ;  /* 0x000000b005057890 */ /* 0x000fe2000fffe0ff */
[----:B------:R-:W-:Y:S02]  /*58a0*/  SHF.L.U32 R139, R91, 0x10, RZ ;  /* 0x000000105b8b7819 */ /* 0x000fe400000006ff */
[----:B------:R-:W-:Y:S01]  /*58b0*/  PRMT R137, R92, 0x8880, RZ ;  /* 0x000088805c897816 */ /* 0x000fe200000000ff */
[----:B------:R-:W-:Y:S01]  /*58c0*/  UPRMT UR5, UR37, 0x654, UR5 ;  /* 0x0000065425057896 */ /* 0x000fe20008000005 */
[----:B------:R-:W-:Y:S02]  /*58d0*/  SHF.R.S32.HI R88, RZ, 0x18, R91 ;  /* 0x00000018ff587819 */ /* 0x000fe4000001145b */
[C---:B------:R-:W-:Y:S01]  /*58e0*/  PRMT R134, R93.reuse, 0x8880, RZ ;  /* 0x000088805d867816 */ /* 0x040fe200000000ff */
[C---:B---3--:R-:W-:Y:S01]  /*58f0*/  IMAD R4, R78.reuse, R4, RZ ;  /* 0x000000044e047224 */ /* 0x048fe200078e02ff */
[----:B------:R-:W-:Y:S01]  /*5900*/  SHF.L.U32 R133, R93, 0x10, RZ ;  /* 0x000000105d857819 */ /* 0x000fe200000006ff */
[----:B------:R-:W-:Y:S01]  /*5910*/  IMAD R5, R78, R5, RZ ;  /* 0x000000054e057224 */ /* 0x000fe200078e02ff */
[----:B------:R-:W-:Y:S01]  /*5920*/  PRMT R131, R94, 0x8880, RZ ;  /* 0x000088805e837816 */ /* 0x000fe200000000ff */
[C---:B------:R-:W-:Y:S01]  /*5930*/  IMAD R6, R78.reuse, R6, RZ ;  /* 0x000000064e067224 */ /* 0x040fe200078e02ff */
[----:B------:R-:W-:Y:S01]  /*5940*/  SYNCS.ARRIVE.TRANS64.RED.A1T0 RZ, [UR5], RZ ;  /* 0x000000ffffff79a7 */ /* 0x000fe20008100405 */
[-C--:B------:R-:W-:Y:S01]  /*5950*/  IMAD R4, R81, R80.reuse, R4 ;  /* 0x0000005051047224 */ /* 0x080fe200078e0204 */
[----:B------:R-:W-:Y:S01]  /*5960*/  MOV R81, R145 ;  /* 0x0000009100517202 */ /* 0x000fe20000000f00 */
[----:B------:R-:W-:Y:S01]  /*5970*/  IMAD R7, R78, R7, RZ ;  /* 0x000000074e077224 */ /* 0x000fe200078e02ff */
[----:B------:R-:W-:Y:S01]  /*5980*/  SHF.L.U32 R130, R94, 0x10, RZ ;  /* 0x000000105e827819 */ /* 0x000fe200000006ff */
[-C--:B------:R-:W-:Y:S01]  /*5990*/  IMAD R5, R82, R80.reuse, R5 ;  /* 0x0000005052057224 */ /* 0x080fe200078e0205 */
[----:B------:R-:W-:Y:S01]  /*59a0*/  SHF.R.S32.HI R82, RZ, 0x18, R144 ;  /* 0x00000018ff527819 */ /* 0x000fe20000011490 */
[----:B------:R-:W-:Y:S01]  /*59b0*/  IMAD R6, R83, R80, R6 ;  /* 0x0000005053067224 */ /* 0x000fe200078e0206 */
[C---:B------:R-:W-:Y:S01]  /*59c0*/  PRMT R128, R95.reuse, 0x8880, RZ ;  /* 0x000088805f807816 */ /* 0x040fe200000000ff */
[----:B------:R-:W-:Y:S01]  /*59d0*/  IMAD R8, R78, R8, RZ ;  /* 0x000000084e087224 */ /* 0x000fe200078e02ff */
[----:B------:R-:W-:Y:S01]  /*59e0*/  SHF.L.U32 R127, R95, 0x10, RZ ;  /* 0x000000105f7f7819 */ /* 0x000fe200000006ff */
[-C--:B------:R-:W-:Y:S01]  /*59f0*/  IMAD R7, R84, R80.reuse, R7 ;  /* 0x0000005054077224 */ /* 0x080fe200078e0207 */
[----:B------:R-:W-:Y:S01]  /*5a00*/  PRMT R125, R96, 0x8880, RZ ;  /* 0x00008880607d7816 */ /* 0x000fe200000000ff */
[----:B------:R-:W-:Y:S01]  /*5a10*/  IMAD R9, R78, R9, RZ ;  /* 0x000000094e097224 */ /* 0x000fe200078e02ff */
[----:B------:R-:W-:Y:S01]  /*5a20*/  SHF.L.U32 R124, R96, 0x10, RZ ;  /* 0x00000010607c7819 */ /* 0x000fe200000006ff */
[----:B------:R-:W-:Y:S01]  /*5a30*/  IMAD R8, R81, R80, R8 ;  /* 0x0000005051087224 */ /* 0x000fe200078e0208 */
[----:B------:R-:W-:Y:S01]  /*5a40*/  I2IP.S8.S32.SAT R148, R7, R6, RZ ;  /* 0x0000000607947239 */ /* 0x000fe200000014ff */
[C---:B------:R-:W-:Y:S01]  /*5a50*/  IMAD R10, R78.reuse, R10, RZ ;  /* 0x0000000a4e0a7224 */ /* 0x040fe200078e02ff */
[----:B------:R-:W-:Y:S01]  /*5a60*/  PRMT R122, R97, 0x8880, RZ ;  /* 0x00008880617a7816 */ /* 0x000fe200000000ff */
[----:B------:R-:W-:Y:S01]  /*5a70*/  IMAD R11, R78, R11, RZ ;  /* 0x0000000b4e0b7224 */ /* 0x000fe200078e02ff */
[----:B------:R-:W-:Y:S01]  /*5a80*/  I2IP.S8.S32.SAT R148, R5, R4, R148 ;  /* 0x0000000405947239 */ /* 0x000fe20000001494 */
[----:B------:R-:W-:Y:S01]  /*5a90*/  IMAD R9, R82, R80, R9 ;  /* 0x0000005052097224 */ /* 0x000fe200078e0209 */
[----:B------:R-:W-:Y:S01]  /*5aa0*/  SHF.R.S32.HI R82, RZ, 0x18, R141 ;  /* 0x00000018ff527819 */ /* 0x000fe2000001148d */
[----:B------:R-:W-:Y:S01]  /*5ab0*/  IMAD R12, R78, R12, RZ ;  /* 0x0000000c4e0c7224 */ /* 0x000fe200078e02ff */
[C---:B------:R-:W-:Y:S01]  /*5ac0*/  PRMT R119, R98.reuse, 0x8880, RZ ;  /* 0x0000888062777816 */ /* 0x040fe200000000ff */
[----:B------:R-:W-:Y:S01]  /*5ad0*/  IMAD.MOV.U32 R83, RZ, RZ, R142 ;  /* 0x000000ffff537224 */ /* 0x000fe200078e008e */
[----:B------:R-:W-:Y:S01]  /*5ae0*/  SHF.L.U32 R118, R98, 0x10, RZ ;  /* 0x0000001062767819 */ /* 0x000fe200000006ff */
[C---:B------:R-:W-:Y:S01]  /*5af0*/  IMAD R13, R78.reuse, R13, RZ ;  /* 0x0000000d4e0d7224 */ /* 0x040fe200078e02ff */
[C---:B------:R-:W-:Y:S01]  /*5b00*/  PRMT R116, R99.reuse, 0x8880, RZ ;  /* 0x0000888063747816 */ /* 0x040fe200000000ff */
[C---:B------:R-:W-:Y:S01]  /*5b10*/  IMAD R14, R78.reuse, R14, RZ ;  /* 0x0000000e4e0e7224 */ /* 0x040fe200078e02ff */
[----:B------:R-:W-:Y:S01]  /*5b20*/  SHF.L.U32 R115, R99, 0x10, RZ ;  /* 0x0000001063737819 */ /* 0x000fe200000006ff */
[----:B------:R-:W-:Y:S01]  /*5b30*/  IMAD R15, R78, R15, RZ ;  /* 0x0000000f4e0f7224 */ /* 0x000fe200078e02ff */
[----:B------:R-:W-:Y:S01]  /*5b40*/  PRMT R113, R100, 0x8880, RZ ;  /* 0x0000888064717816 */ /* 0x000fe200000000ff */
[----:B------:R-:W-:Y:S01]  /*5b50*/  IMAD R0, R78, R16, RZ ;  /* 0x000000104e007224 */ /* 0x000fe200078e02ff */
[----:B------:R-:W-:Y:S01]  /*5b60*/  SHF.L.U32 R112, R100, 0x10, RZ ;  /* 0x0000001064707819 */ /* 0x000fe200000006ff */
[C---:B------:R-:W-:Y:S01]  /*5b70*/  IMAD R2, R78.reuse, R17, RZ ;  /* 0x000000114e027224 */ /* 0x040fe200078e02ff */
[C---:B------:R-:W-:Y:S01]  /*5b80*/  PRMT R110, R101.reuse, 0x8880, RZ ;  /* 0x00008880656e7816 */ /* 0x040fe200000000ff */
[C---:B------:R-:W-:Y:S01]  /*5b90*/  IMAD R3, R78.reuse, R18, RZ ;  /* 0x000000124e037224 */ /* 0x040fe200078e02ff */
[----:B------:R-:W-:Y:S01]  /*5ba0*/  SHF.L.U32 R109, R101, 0x10, RZ ;  /* 0x00000010656d7819 */ /* 0x000fe200000006ff */
[----:B------:R-:W-:Y:S01]  /*5bb0*/  IMAD R19, R78, R19, RZ ;  /* 0x000000134e137224 */ /* 0x000fe200078e02ff */
[----:B------:R-:W-:Y:S01]  /*5bc0*/  PRMT R107, R102, 0x8880, RZ ;  /* 0x00008880666b7816 */ /* 0x000fe200000000ff */
[C---:B------:R-:W-:Y:S01]  /*5bd0*/  IMAD R16, R78.reuse, R20, RZ ;  /* 0x000000144e107224 */ /* 0x040fe200078e02ff */
[----:B------:R-:W-:Y:S01]  /*5be0*/  PRMT R104, R103, 0x8880, RZ ;  /* 0x0000888067687816 */ /* 0x000fe200000000ff */
[C---:B------:R-:W-:Y:S01]  /*5bf0*/  IMAD R17, R78.reuse, R21, RZ ;  /* 0x000000154e117224 */ /* 0x040fe200078e02ff */
[----:B------:R-:W-:Y:S01]  /*5c00*/  SHF.L.U32 R143, R89, 0x8, RZ ;  /* 0x00000008598f7819 */ /* 0x000fe200000006ff */
[C---:B------:R-:W-:Y:S01]  /*5c10*/  IMAD R18, R78.reuse, R22, RZ ;  /* 0x000000164e127224 */ /* 0x040fe200078e02ff */
[----:B------:R-:W-:Y:S01]  /*5c20*/  SHF.R.S32.HI R89, RZ, 0x18, R92 ;  /* 0x00000018ff597819 */ /* 0x000fe2000001145c */
[C---:B------:R-:W-:Y:S01]  /*5c30*/  IMAD R23, R78.reuse, R23, RZ ;  /* 0x000000174e177224 */ /* 0x040fe200078e02ff */
[----:B------:R-:W-:Y:S01]  /*5c40*/  SHF.R.S32.HI R81, RZ, 0x18, R143 ;  /* 0x00000018ff517819 */ /* 0x000fe2000001148f */
[----:B------:R-:W-:Y:S01]  /*5c50*/  IMAD R20, R78, R24, RZ ;  /* 0x000000184e147224 */ /* 0x000fe200078e02ff */
[----:B------:R-:W-:Y:S01]  /*5c60*/  SHF.L.U32 R87, R90, 0x8, RZ ;  /* 0x000000085a577819 */ /* 0x000fe200000006ff */
[----:B------:R-:W-:Y:S01]  /*5c70*/  IMAD R21, R78, R25, RZ ;  /* 0x000000194e157224 */ /* 0x000fe200078e02ff */
[----:B------:R-:W-:Y:S01]  /*5c80*/  SHF.R.S32.HI R90, RZ, 0x18, R93 ;  /* 0x00000018ff5a7819 */ /* 0x000fe2000001145d */
[----:B------:R-:W-:Y:S01]  /*5c90*/  IMAD R10, R81, R80, R10 ;  /* 0x00000050510a7224 */ /* 0x000fe200078e020a */
[----:B------:R-:W-:Y:S01]  /*5ca0*/  MOV R81, R140 ;  /* 0x0000008c00517202 */ /* 0x000fe20000000f00 */
[-C--:B------:R-:W-:Y:S01]  /*5cb0*/  IMAD R11, R85, R80.reuse, R11 ;  /* 0x00000050550b7224 */ /* 0x080fe200078e020b */
[----:B------:R-:W-:Y:S01]  /*5cc0*/  SHF.R.S32.HI R87, RZ, 0x18, R87 ;  /* 0x00000018ff577819 */ /* 0x000fe20000011457 */
[-C--:B------:R-:W-:Y:S01]  /*5cd0*/  IMAD R12, R83, R80.reuse, R12 ;  /* 0x00000050530c7224 */ /* 0x080fe200078e020c */
[----:B------:R-:W-:Y:S01]  /*5ce0*/  SHF.R.S32.HI R83, RZ, 0x18, R139 ;  /* 0x00000018ff537819 */ /* 0x000fe2000001148b */
[----:B------:R-:W-:Y:S01]  /*5cf0*/  IMAD R13, R82, R80, R13 ;  /* 0x00000050520d7224 */ /* 0x000fe200078e020d */
[----:B------:R-:W-:Y:S01]  /*5d00*/  I2IP.S8.S32.SAT R149, R11, R10, RZ ;  /* 0x0000000a0b957239 */ /* 0x000fe200000014ff */
[-C--:B------:R-:W-:Y:S01]  /*5d10*/  IMAD R14, R87, R80.reuse, R14 ;  /* 0x00000050570e7224 */ /* 0x080fe200078e020e */
[----:B------:R-:W-:Y:S01]  /*5d20*/  SHF.R.S32.HI R82, RZ, 0x18, R136 ;  /* 0x00000018ff527819 */ /* 0x000fe20000011488 */
[----:B------:R-:W-:Y:S01]  /*5d30*/  IMAD R15, R86, R80, R15 ;  /* 0x00000050560f7224 */ /* 0x000fe200078e020f */
[----:B------:R-:W-:Y:S01]  /*5d40*/  I2IP.S8.S32.SAT R149, R9, R8, R149 ;  /* 0x0000000809957239 */ /* 0x000fe20000001495 */
[-C--:B------:R-:W-:Y:S01]  /*5d50*/  IMAD R0, R81, R80.reuse, R0 ;  /* 0x0000005051007224 */ /* 0x080fe200078e0200 */
[----:B------:R-:W-:Y:S01]  /*5d60*/  SHF.L.U32 R138, R91, 0x8, RZ ;  /* 0x000000085b8a7819 */ /* 0x000fe200000006ff */
[----:B------:R-:W-:Y:S01]  /*5d70*/  IMAD R2, R83, R80, R2 ;  /* 0x0000005053027224 */ /* 0x000fe200078e0202 */
[----:B------:R-:W-:Y:S01]  /*5d80*/  I2IP.S8.S32.SAT R150, R15, R14, RZ ;  /* 0x0000000e0f967239 */ /* 0x000fe200000014ff */
[C---:B------:R-:W-:Y:S01]  /*5d90*/  IMAD R22, R78.reuse, R26, RZ ;  /* 0x0000001a4e167224 */ /* 0x040fe200078e02ff */
[----:B------:R-:W-:Y:S01]  /*5da0*/  MOV R83, R137 ;  /* 0x0000008900537202 */ /* 0x000fe20000000f00 */
[C---:B------:R-:W-:Y:S01]  /*5db0*/  IMAD R27, R78.reuse, R27, RZ ;  /* 0x0000001b4e1b7224 */ /* 0x040fe200078e02ff */
[----:B------:R-:W-:Y:S01]  /*5dc0*/  I2IP.S8.S32.SAT R150, R13, R12, R150 ;  /* 0x0000000c0d967239 */ /* 0x000fe20000001496 */
[C---:B------:R-:W-:Y:S01]  /*5dd0*/  IMAD R24, R78.reuse, R28, RZ ;  /* 0x0000001c4e187224 */ /* 0x040fe200078e02ff */
[----:B------:R-:W-:Y:S01]  /*5de0*/  SHF.R.S32.HI R81, RZ, 0x18, R138 ;  /* 0x00000018ff517819 */ /* 0x000fe2000001148a */
[C---:B------:R-:W-:Y:S01]  /*5df0*/  IMAD R25, R78.reuse, R29, RZ ;  /* 0x0000001d4e197224 */ /* 0x040fe200078e02ff */
[----:B------:R-:W-:Y:S01]  /*5e00*/  SHF.R.S32.HI R91, RZ, 0x18, R94 ;  /* 0x00000018ff5b7819 */ /* 0x000fe2000001145e */
[----:B------:R-:W-:Y:S01]  /*5e10*/  IMAD R26, R78, R30, RZ ;  /* 0x0000001e4e1a7224 */ /* 0x000fe200078e02ff */
[----:B------:R-:W-:Y:S01]  /*5e20*/  SHF.R.S32.HI R94, RZ, 0x18, R97 ;  /* 0x00000018ff5e7819 */ /* 0x000fe20000011461 */
[-C--:B------:R-:W-:Y:S01]  /*5e30*/  IMAD R3, R81, R80.reuse, R3 ;  /* 0x0000005051037224 */ /* 0x080fe200078e0203 */
[----:B------:R-:W-:Y:S01]  /*5e40*/  SHF.L.U32 R135, R92, 0x8, RZ ;  /* 0x000000085c877819 */ /* 0x000fe200000006ff */
[----:B------:R-:W-:Y:S01]  /*5e50*/  IMAD R19, R88, R80, R19 ;  /* 0x0000005058137224 */ /* 0x000fe200078e0213 */
[----:B------:R-:W-:Y:S01]  /*5e60*/  MOV R81, R134 ;  /* 0x0000008600517202 */ /* 0x000fe20000000f00 */
[-C--:B------:R-:W-:Y:S01]  /*5e70*/  IMAD R16, R83, R80.reuse, R16 ;  /* 0x0000005053107224 */ /* 0x080fe200078e0210 */
[----:B------:R-:W-:Y:S01]  /*5e80*/  SHF.R.S32.HI R85, RZ, 0x18, R135 ;  /* 0x00000018ff557819 */ /* 0x000fe20000011487 */
[-C--:B------:R-:W-:Y:S01]  /*5e90*/  IMAD R17, R82, R80.reuse, R17 ;  /* 0x0000005052117224 */ /* 0x080fe200078e0211 */
[----:B------:R-:W-:Y:S01]  /*5ea0*/  I2IP.S8.S32.SAT R151, R19, R3, RZ ;  /* 0x0000000313977239 */ /* 0x000fe200000014ff */
[----:B------:R-:W-:Y:S01]  /*5eb0*/  IMAD R31, R78, R31, RZ ;  /* 0x0000001f4e1f7224 */ /* 0x000fe200078e02ff */
[----:B------:R-:W-:Y:S01]  /*5ec0*/  SHF.R.S32.HI R82, RZ, 0x18, R133 ;  /* 0x00000018ff527819 */ /* 0x000fe20000011485 */
[-C--:B------:R-:W-:Y:S01]  /*5ed0*/  IMAD R18, R85, R80.reuse, R18 ;  /* 0x0000005055127224 */ /* 0x080fe200078e0212 */
[----:B------:R-:W-:Y:S01]  /*5ee0*/  SHF.L.U32 R132, R93, 0x8, RZ ;  /* 0x000000085d847819 */ /* 0x000fe200000006ff */
[----:B------:R-:W-:Y:S01]  /*5ef0*/  IMAD R23, R89, R80, R23 ;  /* 0x0000005059177224 */ /* 0x000fe200078e0217 */
[----:B------:R-:W-:Y:S01]  /*5f00*/  I2IP.S8.S32.SAT R151, R2, R0, R151 ;  /* 0x0000000002977239 */ /* 0x000fe20000001497 */
[-C--:B------:R-:W-:Y:S01]  /*5f10*/  IMAD R20, R81, R80.reuse, R20 ;  /* 0x0000005051147224 */ /* 0x080fe200078e0214 */
[----:B------:R-:W-:Y:S01]  /*5f20*/  SHF.R.S32.HI R81, RZ, 0x18, R132 ;  /* 0x00000018ff517819 */ /* 0x000fe20000011484 */
[----:B------:R-:W-:Y:S01]  /*5f30*/  IMAD R21, R82, R80, R21 ;  /* 0x0000005052157224 */ /* 0x000fe200078e0215 */
[----:B------:R-:W-:Y:S01]  /*5f40*/  I2IP.S8.S32.SAT R160, R23, R18, RZ ;  /* 0x0000001217a07239 */ /* 0x000fe200000014ff */
[----:B------:R-:W-:Y:S01]  /*5f50*/  IMAD R28, R78, R32, RZ ;  /* 0x000000204e1c7224 */ /* 0x000fe200078e02ff */
[----:B------:R-:W-:Y:S01]  /*5f60*/  MOV R83, R131 ;  /* 0x0000008300537202 */ /* 0x000fe20000000f00 */
[-C--:B------:R-:W-:Y:S01]  /*5f70*/  IMAD R22, R81, R80.reuse, R22 ;  /* 0x0000005051167224 */ /* 0x080fe200078e0216 */
[----:B------:R-:W-:Y:S01]  /*5f80*/  SHF.R.S32.HI R82, RZ, 0x18, R130 ;  /* 0x00000018ff527819 */ /* 0x000fe20000011482 */
[-C--:B------:R-:W-:Y:S01]  /*5f90*/  IMAD R27, R90, R80.reuse, R27 ;  /* 0x000000505a1b7224 */ /* 0x080fe200078e021b */
[----:B------:R-:W-:Y:S01]  /*5fa0*/  SHF.R.S32.HI R85, RZ, 0x18, R129 ;  /* 0x00000018ff557819 */ /* 0x000fe20000011481 */
[-C--:B------:R-:W-:Y:S01]  /*5fb0*/  IMAD R24, R83, R80.reuse, R24 ;  /* 0x0000005053187224 */ /* 0x080fe200078e0218 */
[----:B------:R1:W-:Y:S01]  /*5fc0*/  STS.128 [R180+UR43+0x2200], R148 ;  /* 0x00220094b4007988 */ /* 0x0003e20008000c2b */
[-C--:B------:R-:W-:Y:S01]  /*5fd0*/  IMAD R25, R82, R80.reuse, R25 ;  /* 0x0000005052197224 */ /* 0x080fe200078e0219 */
[----:B------:R-:W-:Y:S01]  /*5fe0*/  SHF.L.U32 R126, R95, 0x8, RZ ;  /* 0x000000085f7e7819 */ /* 0x000fe200000006ff */
[----:B------:R-:W-:Y:S01]  /*5ff0*/  IMAD R26, R85, R80, R26 ;  /* 0x00000050551a7224 */ /* 0x000fe200078e021a */
[----:B------:R-:W-:Y:S01]  /*6000*/  I2IP.S8.S32.SAT R160, R17, R16, R160 ;  /* 0x0000001011a07239 */ /* 0x000fe200000014a0 */
[----:B------:R-:W-:Y:S01]  /*6010*/  IMAD.MOV.U32 R81, RZ, RZ, R128 ;  /* 0x000000ffff517224 */ /* 0x000fe200078e0080 */
[----:B------:R-:W-:Y:S01]  /*6020*/  SHF.R.S32.HI R82, RZ, 0x18, R127 ;  /* 0x00000018ff527819 */ /* 0x000fe2000001147f */
[C---:B------:R-:W-:Y:S01]  /*6030*/  IMAD R29, R78.reuse, R33, RZ ;  /* 0x000000214e1d7224 */ /* 0x040fe200078e02ff */
[----:B------:R-:W-:Y:S01]  /*6040*/  I2IP.S8.S32.SAT R161, R27, R22, RZ ;  /* 0x000000161ba17239 */ /* 0x000fe200000014ff */
[----:B------:R-:W-:Y:S01]  /*6050*/  IMAD R31, R91, R80, R31 ;  /* 0x000000505b1f7224 */ /* 0x000fe200078e021f */
[----:B------:R-:W-:Y:S01]  /*6060*/  SHF.R.S32.HI R83, RZ, 0x18, R126 ;  /* 0x00000018ff537819 */ /* 0x000fe2000001147e */
[C---:B------:R-:W-:Y:S01]  /*6070*/  IMAD R30, R78.reuse, R34, RZ ;  /* 0x000000224e1e7224 */ /* 0x040fe200078e02ff */
[----:B------:R-:W-:Y:S01]  /*6080*/  I2IP.S8.S32.SAT R161, R21, R20, R161 ;  /* 0x0000001415a17239 */ /* 0x000fe200000014a1 */
[----:B------:R-:W-:Y:S01]  /*6090*/  IMAD R28, R81, R80, R28 ;  /* 0x00000050511c7224 */ /* 0x000fe200078e021c */
[----:B------:R-:W-:Y:S01]  /*60a0*/  SHF.R.S32.HI R92, RZ, 0x18, R95 ;  /* 0x00000018ff5c7819 */ /* 0x000fe2000001145f */
[----:B------:R-:W-:Y:S01]  /*60b0*/  IMAD R35, R78, R35, RZ ;  /* 0x000000234e237224 */ /* 0x000fe200078e02ff */
[----:B------:R-:W-:Y:S01]  /*60c0*/  I2IP.S8.S32.SAT R162, R31, R26, RZ ;  /* 0x0000001a1fa27239 */ /* 0x000fe200000014ff */
[----:B------:R-:W-:Y:S01]  /*60d0*/  IMAD R29, R82, R80, R29 ;  /* 0x00000050521d7224 */ /* 0x000fe200078e021d */
[----:B------:R-:W-:Y:S01]  /*60e0*/  MOV R81, R125 ;  /* 0x0000007d00517202 */ /* 0x000fe20000000f00 */
[----:B------:R-:W-:Y:S01]  /*60f0*/  IMAD R32, R78, R36, RZ ;  /* 0x000000244e207224 */ /* 0x000fe200078e02ff */
[----:B------:R-:W-:Y:S01]  /*6100*/  I2IP.S8.S32.SAT R162, R25, R24, R162 ;  /* 0x0000001819a27239 */ /* 0x000fe200000014a2 */
[-C--:B------:R-:W-:Y:S01]  /*6110*/  IMAD R30, R83, R80.reuse, R30 ;  /* 0x00000050531e7224 */ /* 0x080fe200078e021e */
[----:B------:R-:W-:Y:S01]  /*6120*/  SHF.L.U32 R123, R96, 0x8, RZ ;  /* 0x00000008607b7819 */ /* 0x000fe200000006ff */
[----:B------:R-:W-:Y:S01]  /*6130*/  IMAD R35, R92, R80, R35 ;  /* 0x000000505c237224 */ /* 0x000fe200078e0223 */
[----:B------:R-:W-:Y:S01]  /*6140*/  SHF.R.S32.HI R82, RZ, 0x18, R124 ;  /* 0x00000018ff527819 */ /* 0x000fe2000001147c */
[C---:B------:R-:W-:Y:S01]  /*6150*/  IMAD R33, R78.reuse, R37, RZ ;  /* 0x000000254e217224 */ /* 0x040fe200078e02ff */
[----:B------:R-:W-:Y:S01]  /*6160*/  MOV R83, R122 ;  /* 0x0000007a00537202 */ /* 0x000fe20000000f00 */
[----:B------:R-:W-:Y:S01]  /*6170*/  IMAD R32, R81, R80, R32 ;  /* 0x0000005051207224 */ /* 0x000fe200078e0220 */
[----:B------:R-:W-:Y:S01]  /*6180*/  SHF.R.S32.HI R81, RZ, 0x18, R123 ;  /* 0x00000018ff517819 */ /* 0x000fe2000001147b */
[C---:B------:R-:W-:Y:S01]  /*6190*/  IMAD R34, R78.reuse, R38, RZ ;  /* 0x000000264e227224 */ /* 0x040fe200078e02ff */
[----:B------:R-:W-:Y:S01]  /*61a0*/  SHF.R.S32.HI R93, RZ, 0x18, R96 ;  /* 0x00000018ff5d7819 */ /* 0x000fe20000011460 */
[----:B------:R-:W-:Y:S01]  /*61b0*/  IMAD R39, R78, R39, RZ ;  /* 0x000000274e277224 */ /* 0x000fe200078e02ff */
[----:B------:R-:W-:Y:S01]  /*61c0*/  I2IP.S8.S32.SAT R163, R35, R30, RZ ;  /* 0x0000001e23a37239 */ /* 0x000fe200000014ff */
[----:B------:R-:W-:Y:S01]  /*61d0*/  IMAD R33, R82, R80, R33 ;  /* 0x0000005052217224 */ /* 0x000fe200078e0221 */
[----:B------:R-:W-:Y:S01]  /*61e0*/  SHF.L.U32 R120, R97, 0x8, RZ ;  /* 0x0000000861787819 */ /* 0x000fe200000006ff */
[C---:B------:R-:W-:Y:S01]  /*61f0*/  IMAD R36, R78.reuse, R40, RZ ;  /* 0x000000284e247224 */ /* 0x040fe200078e02ff */
[----:B------:R-:W-:Y:S01]  /*6200*/  I2IP.S8.S32.SAT R163, R29, R28, R163 ;  /* 0x0000001c1da37239 */ /* 0x000fe200000014a3 */
[-C--:B------:R-:W-:Y:S01]  /*6210*/  IMAD R34, R81, R80.reuse, R34 ;  /* 0x0000005051227224 */ /* 0x080fe200078e0222 */
[----:B------:R-:W-:Y:S01]  /*6220*/  SHF.R.S32.HI R82, RZ, 0x18, R121 ;  /* 0x00000018ff527819 */ /* 0x000fe20000011479 */
[C---:B------:R-:W-:Y:S01]  /*6230*/  IMAD R37, R78.reuse, R41, RZ ;  /* 0x000000294e257224 */ /* 0x040fe200078e02ff */
[----:B------:R-:W-:Y:S01]  /*6240*/  MOV R81, R119 ;  /* 0x0000007700517202 */ /* 0x000fe20000000f00 */
[----:B------:R-:W-:Y:S01]  /*6250*/  IMAD R39, R93, R80, R39 ;  /* 0x000000505d277224 */ /* 0x000fe200078e0227 */
[----:B------:R-:W-:Y:S01]  /*6260*/  SHF.R.S32.HI R85, RZ, 0x18, R120 ;  /* 0x00000018ff557819 */ /* 0x000fe20000011478 */
[C---:B------:R-:W-:Y:S01]  /*6270*/  IMAD R38, R78.reuse, R42, RZ ;  /* 0x0000002a4e267224 */ /* 0x040fe200078e02ff */
[----:B------:R1:W-:Y:S01]  /*6280*/  STS.128 [R179+0x2200], R160 ;  /* 0x002200a0b3007388 */ /* 0x0003e20000000c00 */
[----:B------:R-:W-:Y:S01]  /*6290*/  IMAD R36, R83, R80, R36 ;  /* 0x0000005053247224 */ /* 0x000fe200078e0224 */
[----:B------:R-:W-:Y:S01]  /*62a0*/  I2IP.S8.S32.SAT R172, R39, R34, RZ ;  /* 0x0000002227ac7239 */ /* 0x000fe200000014ff */
[----:B------:R-:W-:Y:S01]  /*62b0*/  IMAD R43, R78, R43, RZ ;  /* 0x0000002b4e2b7224 */ /* 0x000fe200078e02ff */
[----:B------:R-:W-:Y:S01]  /*62c0*/  MOV R83, R116 ;  /* 0x0000007400537202 */ /* 0x000fe20000000f00 */
[----:B------:R-:W-:Y:S01]  /*62d0*/  IMAD R37, R82, R80, R37 ;  /* 0x0000005052257224 */ /* 0x000fe200078e0225 */
[----:B------:R-:W-:Y:S01]  /*62e0*/  I2IP.S8.S32.SAT R172, R33, R32, R172 ;  /* 0x0000002021ac7239 */ /* 0x000fe200000014ac */
[----:B------:R-:W-:Y:S01]  /*62f0*/  IMAD R40, R78, R44, RZ ;  /* 0x0000002c4e287224 */ /* 0x000fe200078e02ff */
[----:B------:R-:W-:Y:S01]  /*6300*/  SHF.R.S32.HI R82, RZ, 0x18, R118 ;  /* 0x00000018ff527819 */ /* 0x000fe20000011476 */
[-C--:B------:R-:W-:Y:S01]  /*6310*/  IMAD R38, R85, R80.reuse, R38 ;  /* 0x0000005055267224 */ /* 0x080fe200078e0226 */
[----:B------:R-:W-:Y:S01]  /*6320*/  SHF.L.U32 R117, R98, 0x8, RZ ;  /* 0x0000000862757819 */ /* 0x000fe200000006ff */
[-C--:B------:R-:W-:Y:S01]  /*6330*/  IMAD R43, R94, R80.reuse, R43 ;  /* 0x000000505e2b7224 */ /* 0x080fe200078e022b */
[----:B------:R-:W-:Y:S01]  /*6340*/  SHF.R.S32.HI R95, RZ, 0x18, R98 ;  /* 0x00000018ff5f7819 */ /* 0x000fe20000011462 */
[C---:B------:R-:W-:Y:S01]  /*6350*/  IMAD R41, R78.reuse, R45, RZ ;  /* 0x0000002d4e297224 */ /* 0x040fe200078e02ff */
[----:B------:R-:W-:Y:S01]  /*6360*/  SHF.R.S32.HI R85, RZ, 0x18, R114 ;  /* 0x00000018ff557819 */ /* 0x000fe20000011472 */
[----:B------:R-:W-:Y:S01]  /*6370*/  IMAD R40, R81, R80, R40 ;  /* 0x0000005051287224 */ /* 0x000fe200078e0228 */
[----:B------:R-:W-:Y:S01]  /*6380*/  SHF.R.S32.HI R81, RZ, 0x18, R117 ;  /* 0x00000018ff517819 */ /* 0x000fe20000011475 */
[C---:B------:R-:W-:Y:S01]  /*6390*/  IMAD R42, R78.reuse, R46, RZ ;  /* 0x0000002e4e2a7224 */ /* 0x040fe200078e02ff */
[----:B------:R-:W-:Y:S01]  /*63a0*/  I2IP.S8.S32.SAT R173, R43, R38, RZ ;  /* 0x000000262bad7239 */ /* 0x000fe200000014ff */
[----:B------:R-:W-:Y:S01]  /*63b0*/  IMAD R47, R78, R47, RZ ;  /* 0x0000002f4e2f7224 */ /* 0x000fe200078e02ff */
[----:B------:R-:W-:Y:S01]  /*63c0*/  SHF.R.S32.HI R96, RZ, 0x18, R99 ;  /* 0x00000018ff607819 */ /* 0x000fe20000011463 */
[----:B------:R-:W-:Y:S01]  /*63d0*/  IMAD R41, R82, R80, R41 ;  /* 0x0000005052297224 */ /* 0x000fe200078e0229 */
[----:B------:R-:W-:Y:S01]  /*63e0*/  I2IP.S8.S32.SAT R173, R37, R36, R173 ;  /* 0x0000002425ad7239 */ /* 0x000fe200000014ad */
[C---:B------:R-:W-:Y:S01]  /*63f0*/  IMAD R44, R78.reuse, R48, RZ ;  /* 0x000000304e2c7224 */ /* 0x040fe200078e02ff */
[----:B------:R-:W-:Y:S01]  /*6400*/  SHF.R.S32.HI R82, RZ, 0x18, R115 ;  /* 0x00000018ff527819 */ /* 0x000fe20000011473 */
[-C--:B------:R-:W-:Y:S01]  /*6410*/  IMAD R42, R81, R80.reuse, R42 ;  /* 0x00000050512a7224 */ /* 0x080fe200078e022a */
[----:B------:R-:W-:Y:S01]  /*6420*/  SHF.R.S32.HI R97, RZ, 0x18, R100 ;  /* 0x00000018ff617819 */ /* 0x000fe20000011464 */
[C---:B------:R-:W-:Y:S01]  /*6430*/  IMAD R45, R78.reuse, R49, RZ ;  /* 0x000000314e2d7224 */ /* 0x040fe200078e02ff */
[----:B------:R-:W-:Y:S01]  /*6440*/  SHF.R.S32.HI R98, RZ, 0x18, R101 ;  /* 0x00000018ff627819 */ /* 0x000fe20000011465 */
[----:B------:R-:W-:Y:S01]  /*6450*/  IMAD R47, R95, R80, R47 ;  /* 0x000000505f2f7224 */ /* 0x000fe200078e022f */
[----:B------:R-:W-:Y:S01]  /*6460*/  SHF.R.S32.HI R99, RZ, 0x18, R102 ;  /* 0x00000018ff637819 */ /* 0x000fe20000011466 */
[----:B------:R-:W-:Y:S01]  /*6470*/  IMAD R46, R78, R50, RZ ;  /* 0x000000324e2e7224 */ /* 0x000fe200078e02ff */
[----:B------:R-:W-:Y:S01]  /*6480*/  SHF.L.U32 R111, R100, 0x8, RZ ;  /* 0x00000008646f7819 */ /* 0x000fe200000006ff */
        /* <DEDUP_REMOVED lines=9> */
[----:B------:R-:W-:Y:S01]  /*6520*/  SHF.R.S32.HI R100, RZ, 0x18, R103 ;  /* 0x00000018ff647819 */ /* 0x000fe20000011467 */
[----:B------:R-:W-:Y:S01]  /*6530*/  IMAD.MOV.U32 R81, RZ, RZ, R113 ;  /* 0x000000ffff517224 */ /* 0x000fe200078e0071 */
[----:B------:R-:W-:Y:S01]  /*6540*/  SHF.L.U32 R108, R101, 0x8, RZ ;  /* 0x00000008656c7819 */ /* 0x000fe200000006ff */
[-C--:B------:R-:W-:Y:S01]  /*6550*/  IMAD R51, R96, R80.reuse, R51 ;  /* 0x0000005060337224 */ /* 0x080fe200078e0233 */
[----:B------:R-:W-:Y:S01]  /*6560*/  SHF.L.U32 R105, R102, 0x8, RZ ;  /* 0x0000000866697819 */ /* 0x000fe200000006ff */
[C---:B------:R-:W-:Y:S01]  /*6570*/  IMAD R49, R78.reuse, R53, RZ ;  /* 0x000000354e317224 */ /* 0x040fe200078e02ff */
[----:B------:R-:W-:Y:S01]  /*6580*/  SHF.L.U32 R102, R103, 0x10, RZ ;  /* 0x0000001067667819 */ /* 0x000fe200000006ff */
[----:B------:R-:W-:Y:S01]  /*6590*/  IMAD R48, R81, R80, R48 ;  /* 0x0000005051307224 */ /* 0x000fe200078e0230 */
[----:B------:R-:W-:Y:S01]  /*65a0*/  SHF.R.S32.HI R81, RZ, 0x18, R111 ;  /* 0x00000018ff517819 */ /* 0x000fe2000001146f */
[C---:B------:R-:W-:Y:S01]  /*65b0*/  IMAD R50, R78.reuse, R54, RZ ;  /* 0x000000364e327224 */ /* 0x040fe200078e02ff */
[----:B------:R-:W-:Y:S01]  /*65c0*/  I2IP.S8.S32.SAT R175, R51, R46, RZ ;  /* 0x0000002e33af7239 */ /* 0x000fe200000014ff */
[----:B------:R-:W-:Y:S01]  /*65d0*/  IMAD R55, R78, R55, RZ ;  /* 0x000000374e377224 */ /* 0x000fe200078e02ff */
[----:B------:R-:W-:Y:S01]  /*65e0*/  SHF.L.U32 R101, R103, 0x8, RZ ;  /* 0x0000000867657819 */ /* 0x000fe200000006ff */
[----:B------:R-:W-:Y:S01]  /*65f0*/  IMAD R49, R82, R80, R49 ;  /* 0x0000005052317224 */ /* 0x000fe200078e0231 */
[----:B------:R-:W-:Y:S01]  /*6600*/  I2IP.S8.S32.SAT R175, R45, R44, R175 ;  /* 0x0000002c2daf7239 */ /* 0x000fe200000014af */
[C---:B------:R-:W-:Y:S01]  /*6610*/  IMAD R52, R78.reuse, R56, RZ ;  /* 0x000000384e347224 */ /* 0x040fe200078e02ff */
[----:B------:R-:W-:Y:S01]  /*6620*/  SHF.R.S32.HI R82, RZ, 0x18, R109 ;  /* 0x00000018ff527819 */ /* 0x000fe2000001146d */
[-C--:B------:R-:W-:Y:S01]  /*6630*/  IMAD R50, R81, R80.reuse, R50 ;  /* 0x0000005051327224 */ /* 0x080fe200078e0232 */
[----:B------:R-:W-:Y:S01]  /*6640*/  SHF.R.S32.HI R81, RZ, 0x18, R108 ;  /* 0x00000018ff517819 */ /* 0x000fe2000001146c */
[C---:B------:R-:W-:Y:S01]  /*6650*/  IMAD R53, R78.reuse, R57, RZ ;  /* 0x000000394e357224 */ /* 0x040fe200078e02ff */
[----:B------:R1:W-:Y:S01]  /*6660*/  STS.128 [R178+0x2200], R172 ;  /* 0x002200acb2007388 */ /* 0x0003e20000000c00 */
[----:B------:R-:W-:Y:S02]  /*6670*/  IMAD R55, R97, R80, R55 ;  /* 0x0000005061377224 */ /* 0x000fe400078e0237 */
[C---:B------:R-:W-:Y:S02]  /*6680*/  IMAD R54, R78.reuse, R58, RZ ;  /* 0x0000003a4e367224 */ /* 0x040fe400078e02ff */
[----:B------:R-:W-:Y:S01]  /*6690*/  IMAD R52, R83, R80, R52 ;  /* 0x0000005053347224 */ /* 0x000fe200078e0234 */
[----:B------:R-:W-:Y:S01]  /*66a0*/  I2IP.S8.S32.SAT R192, R55, R50, RZ ;  /* 0x0000003237c07239 */ /* 0x000fe200000014ff */
[----:B------:R-:W-:Y:S01]  /*66b0*/  IMAD R59, R78, R59, RZ ;  /* 0x0000003b4e3b7224 */ /* 0x000fe200078e02ff */
[----:B------:R-:W-:Y:S01]  /*66c0*/  MOV R83, R107 ;  /* 0x0000006b00537202 */ /* 0x000fe20000000f00 */
[----:B------:R-:W-:Y:S01]  /*66d0*/  IMAD R53, R82, R80, R53 ;  /* 0x0000005052357224 */ /* 0x000fe200078e0235 */
[----:B------:R-:W-:Y:S01]  /*66e0*/  I2IP.S8.S32.SAT R192, R49, R48, R192 ;  /* 0x0000003031c07239 */ /* 0x000fe200000014c0 */
[C---:B------:R-:W-:Y:S01]  /*66f0*/  IMAD R56, R78.reuse, R60, RZ ;  /* 0x0000003c4e387224 */ /* 0x040fe200078e02ff */
[----:B------:R-:W-:Y:S01]  /*6700*/  SHF.R.S32.HI R82, RZ, 0x18, R106 ;  /* 0x00000018ff527819 */ /* 0x000fe2000001146a */
[-C--:B------:R-:W-:Y:S01]  /*6710*/  IMAD R54, R81, R80.reuse, R54 ;  /* 0x0000005051367224 */ /* 0x080fe200078e0236 */
[----:B------:R-:W-:Y:S01]  /*6720*/  SHF.R.S32.HI R81, RZ, 0x18, R105 ;  /* 0x00000018ff517819 */ /* 0x000fe20000011469 */
[----:B------:R-:W-:Y:S02]  /*6730*/  IMAD R57, R78, R61, RZ ;  /* 0x0000003d4e397224 */ /* 0x000fe400078e02ff */
[----:B------:R-:W-:Y:S02]  /*6740*/  IMAD R59, R98, R80, R59 ;  /* 0x00000050623b7224 */ /* 0x000fe400078e023b */
[C---:B------:R-:W-:Y:S02]  /*6750*/  IMAD R58, R78.reuse, R62, RZ ;  /* 0x0000003e4e3a7224 */ /* 0x040fe400078e02ff */
[----:B------:R-:W-:Y:S01]  /*6760*/  IMAD R56, R83, R80, R56 ;  /* 0x0000005053387224 */ /* 0x000fe200078e0238 */
[----:B------:R-:W-:Y:S01]  /*6770*/  I2IP.S8.S32.SAT R193, R59, R54, RZ ;  /* 0x000000363bc17239 */ /* 0x000fe200000014ff */
[----:B------:R-:W-:Y:S01]  /*6780*/  IMAD R63, R78, R63, RZ ;  /* 0x0000003f4e3f7224 */ /* 0x000fe200078e02ff */
[----:B------:R-:W-:Y:S01]  /*6790*/  MOV R83, R104 ;  /* 0x0000006800537202 */ /* 0x000fe20000000f00 */
[----:B------:R-:W-:Y:S01]  /*67a0*/  IMAD R57, R82, R80, R57 ;  /* 0x0000005052397224 */ /* 0x000fe200078e0239 */
[----:B------:R-:W-:Y:S01]  /*67b0*/  SHF.R.S32.HI R82, RZ, 0x18, R102 ;  /* 0x00000018ff527819 */ /* 0x000fe20000011466 */
[C---:B------:R-:W-:Y:S01]  /*67c0*/  IMAD R60, R78.reuse, R64, RZ ;  /* 0x000000404e3c7224 */ /* 0x040fe200078e02ff */
[----:B------:R-:W-:Y:S01]  /*67d0*/  I2IP.S8.S32.SAT R193, R53, R52, R193 ;  /* 0x0000003435c17239 */ /* 0x000fe200000014c1 */
[-C--:B------:R-:W-:Y:S01]  /*67e0*/  IMAD R58, R81, R80.reuse, R58 ;  /* 0x00000050513a7224 */ /* 0x080fe200078e023a */
[----:B------:R-:W-:Y:S01]  /*67f0*/  SHF.R.S32.HI R81, RZ, 0x18, R101 ;  /* 0x00000018ff517819 */ /* 0x000fe20000011465 */
[C---:B------:R-:W-:Y:S02]  /*6800*/  IMAD R61, R78.reuse, R65, RZ ;  /* 0x000000414e3d7224 */ /* 0x040fe400078e02ff */
[-C--:B------:R-:W-:Y:S02]  /*6810*/  IMAD R63, R99, R80.reuse, R63 ;  /* 0x00000050633f7224 */ /* 0x080fe400078e023f */
[----:B------:R-:W-:Y:S02]  /*6820*/  IMAD R60, R83, R80, R60 ;  /* 0x00000050533c7224 */ /* 0x000fe400078e023c */
[----:B------:R-:W-:Y:S01]  /*6830*/  IMAD R62, R78, R66, RZ ;  /* 0x000000424e3e7224 */ /* 0x000fe200078e02ff */
[----:B------:R-:W-:Y:S01]  /*6840*/  I2IP.S8.S32.SAT R194, R63, R58, RZ ;  /* 0x0000003a3fc27239 */ /* 0x000fe200000014ff */
[----:B------:R-:W-:Y:S02]  /*6850*/  IMAD R61, R82, R80, R61 ;  /* 0x00000050523d7224 */ /* 0x000fe400078e023d */
[----:B------:R-:W-:Y:S01]  /*6860*/  IMAD R67, R78, R67, RZ ;  /* 0x000000434e437224 */ /* 0x000fe200078e02ff */
[----:B------:R-:W-:Y:S01]  /*6870*/  I2IP.S8.S32.SAT R194, R57, R56, R194 ;  /* 0x0000003839c27239 */ /* 0x000fe200000014c2 */
[-C--:B------:R-:W-:Y:S02]  /*6880*/  IMAD R62, R81, R80.reuse, R62 ;  /* 0x00000050513e7224 */ /* 0x080fe400078e023e */
[----:B------:R-:W-:Y:S05]  /*6890*/  IMAD R67, R100, R80, R67 ;  /* 0x0000005064437224 */ /* 0x000fea00078e0243 */
[----:B------:R-:W-:Y:S04]  /*68a0*/  I2IP.S8.S32.SAT R189, R67, R62, RZ ;  /* 0x0000003e43bd7239 */ /* 0x000fe800000014ff */
[----:B------:R-:W-:Y:S02]  /*68b0*/  I2IP.S8.S32.SAT R195, R61, R60, R189 ;  /* 0x0000003c3dc37239 */ /* 0x000fe400000014bd */
[----:B------:R-:W-:Y:S03]  /*68c0*/  IADD3 R189, PT, PT, R76, 0x1, RZ ;  /* 0x000000014cbd7810 */ /* 0x000fe60007ffe0ff */
[----:B------:R1:W-:Y:S01]  /*68d0*/  STS.128 [R177+0x2200], R192 ;  /* 0x002200c0b1007388 */ /* 0x0003e20000000c00 */
[----:B------:R-:W-:Y:S01]  /*68e0*/  @!PT LDS RZ, [RZ] ;  /* 0x00000000fffff984 */ /* 0x000fe20000000800 */
[----:B------:R-:W-:Y:S01]  /*68f0*/  @!PT LDS RZ, [RZ] ;  /* 0x00000000fffff984 */ /* 0x000fe20000000800 */
[----:B------:R-:W-:Y:S01]  /*6900*/  @!PT LDS RZ, [RZ] ;  /* 0x00000000fffff984 */ /* 0x000fe20000000800 */
[----:B------:R-:W-:Y:S01]  /*6910*/  @!PT LDS RZ, [RZ] ;  /* 0x00000000fffff984 */ /* 0x000fe20000000800 */
[----:B------:R3:W-:Y:S07]  /*6920*/  MEMBAR.ALL.CTA ;  /* 0x0000000000007992 */ /* 0x0007ee0000008000 */
[----:B---3--:R-:W3:Y:S02]  /*6930*/  FENCE.VIEW.ASYNC.S ;  /* 0x00000000000073c6 */ /* 0x008ee40000000000 */
[----:B---3--:R-:W-:Y:S06]  /*6940*/  BAR.SYNC.DEFER_BLOCKING 0x1, 0x80 ;  /* 0x0042000000007b1d */ /* 0x008fec0000010000 */
[----:B------:R-:W-:Y:S05]  /*6950*/  @P0 BRA `(.L_x_94) ;  /* 0x0000000000340947 */ /* 0x000fea0003800000 */
[----:B------:R-:W-:Y:S01]  /*6960*/  UIADD3 UR12, UPT, UPT, UR43, 0x2200, URZ ;  /* 0x000022002b0c7890 */ /* 0x000fe2000fffe0ff */
[----:B------:R-:W-:Y:S01]  /*6970*/  R2UR UR9, R165 ;  /* 0x00000000a50972ca */ /* 0x000fe200000e0000 */
[----:B------:R-:W-:Y:S01]  /*6980*/  UIADD3 UR10, UP0, UPT, UR46, 0x680, URZ ;  /* 0x000006802e0a7890 */ /* 0x000fe2000ff1e0ff */
[----:B------:R-:W-:Y:S01]  /*6990*/  R2UR UR8, R167 ;  /* 0x00000000a70872ca */ /* 0x000fe200000e0000 */
[----:B------:R-:W-:Y:S02]  /*69a0*/  UMOV UR7, UR36 ;  /* 0x0000002400077c82 */ /* 0x000fe40008000000 */
[----:B------:R-:W-:Y:S01]  /*69b0*/  IMAD.U32 R186, RZ, RZ, UR12 ;  /* 0x0000000cffba7e24 */ /* 0x000fe2000f8e00ff */
[----:B------:R-:W-:Y:S04]  /*69c0*/  UIADD3.X UR11, UPT, UPT, URZ, UR47, URZ, UP0, !UPT ;  /* 0x0000002fff0b7290 */ /* 0x000fe800087fe4ff */
[----:B------:R-:W-:Y:S03]  /*69d0*/  R2UR UR4, R186 ;  /* 0x00000000ba0472ca */ /* 0x000fe600000e0000 */
[----:B------:R-:W-:Y:S02]  /*69e0*/  USHF.L.U32 UR5, UR9, 0x6, URZ ;  /* 0x0000000609057899 */ /* 0x000fe400080006ff */
[----:B------:R-:W-:Y:S09]  /*69f0*/  USHF.L.U32 UR6, UR8, 0x7, URZ ;  /* 0x0000000708067899 */ /* 0x000ff200080006ff */
[----:B------:R3:W-:Y:S01]  /*6a00*/  UTMASTG.3D [UR4], [UR10] ;  /* 0x000000040a0073b5 */ /* 0x0007e20008010000 */
[----:B------:R0:W-:Y:S01]  /*6a10*/  UTMACMDFLUSH ;  /* 0x00000000000079b7 */ /* 0x0001e20000000000 */
[----:B---3--:R-:W-:Y:S04]  /*6a20*/  DEPBAR.LE SB0, 0x0 ;  /* 0x000080000000791a */ /* 0x008fe80000000000 */
.L_x_94:
[----:B------:R-:W-:Y:S05]  /*6a30*/  BSYNC.RECONVERGENT B0 ;  /* 0x0000000000007941 */ /* 0x000fea0003800200 */
.L_x_93:
[----:B------:R-:W-:Y:S01]  /*6a40*/  BAR.SYNC.DEFER_BLOCKING 0x1, 0x80 ;  /* 0x0042000000007b1d */ /* 0x000fe20000010000 */
[----:B------:R-:W-:Y:S01]  /*6a50*/  ISETP.NE.AND P2, PT, R187, RZ, PT ;  /* 0x000000ffbb00720c */ /* 0x000fe20003f45270 */
[----:B------:R-:W-:Y:S01]  /*6a60*/  IMAD.IADD R165, R75, 0x1, R164 ;  /* 0x000000014ba57824 */ /* 0x000fe200078e02a4 */
[----:B------:R-:W-:Y:S01]  /*6a70*/  ISETP.NE.AND P0, PT, R188, 0x2, PT ;  /* 0x00000002bc00780c */ /* 0x000fe20003f05270 */
[----:B------:R-:W-:Y:S01]  /*6a80*/  IMAD.IADD R167, R77, 0x1, R166 ;  /* 0x000000014da77824 */ /* 0x000fe200078e02a6 */
[----:B------:R-:W-:Y:S02]  /*6a90*/  ISETP.NE.AND P1, PT, R189, 0x4, PT ;  /* 0x00000004bd00780c */ /* 0x000fe40003f25270 */
[----:B------:R-:W-:Y:S02]  /*6aa0*/  SEL R3, RZ, 0x1, P0 ;  /* 0x00000001ff037807 */ /* 0x000fe40000000000 */
[----:B------:R-:W-:Y:S02]  /*6ab0*/  SEL R0, RZ, 0x1, P1 ;  /* 0x00000001ff007807 */ /* 0x000fe40000800000 */
[----:B------:R-:W-:Y:S02]  /*6ac0*/  LOP3.LUT R184, R184, R3, RZ, 0x3c, !PT ;  /* 0x00000003b8b87212 */ /* 0x000fe400078e3cff */
[----:B------:R-:W-:Y:S02]  /*6ad0*/  LOP3.LUT R185, R185, R0, RZ, 0x3c, !PT ;  /* 0x00000000b9b97212 */ /* 0x000fe400078e3cff */
[----:B------:R-:W-:Y:S02]  /*6ae0*/  @P2 R2UR UR36, R182 ;  /* 0x00000000b62422ca */ /* 0x000fe400000e0000 */
[----:B------:R-:W-:Y:S02]  /*6af0*/  SEL R188, R188, RZ, P0 ;  /* 0x000000ffbcbc7207 */ /* 0x000fe40000000000 */
[----:B------:R-:W-:Y:S01]  /*6b00*/  SEL R76, R189, RZ, P1 ;  /* 0x000000ffbd4c7207 */ /* 0x000fe20000800000 */
[----:B------:R-:W-:Y:S10]  /*6b10*/  @P2 BRA `(.L_x_95) ;  /* 0xffffffdc00342947 */ /* 0x000ff4000383ffff */
[----:B------:R-:W-:Y:S05]  /*6b20*/  EXIT ;  /* 0x000000000000794d */ /* 0x000fea0003800000 */
.L_x_19:
[----:B--2---:R2:W1:Y:S02]  /*6b30*/  SYNCS.PHASECHK.TRANS64.TRYWAIT P0, [R3+URZ+0xe0], R2 ;  /* 0x0000e002030075a7 */ /* 0x00446400080011ff */
[----:B-1----:R-:W-:Y:S05]  /*6b40*/  @!P0 NANOSLEEP.SYNCS 0x989680 ;  /* 0x009896800000895d */ /* 0x002fea0003900000 */
[----:B------:R-:W1:Y:S02]  /*6b50*/  @!P0 SYNCS.PHASECHK.TRANS64 P0, [R3+URZ+0xe0], R2 ;  /* 0x0000e002030085a7 */ /* 0x000e6400080010ff */
[----:B-1----:R-:W-:Y:S05]  /*6b60*/  @!P0 BRA `(.L_x_19) ;  /* 0xfffffffc00f08947 */ /* 0x002fea000383ffff */
[----:B------:R-:W-:Y:S05]  /*6b70*/  BRA `(.L_x_96) ;  /* 0xffffffa8008c7947 */ /* 0x000fea000383ffff */
.L_x_22:
[----:B-1----:R-:W-:-:S07]  /*6b80*/  MOV R2, UR33 ;  /* 0x0000002100027c02 */ /* 0x002fce0008000f00 */
.L_x_97:
[----:B-1----:R1:W2:Y:S02]  /*6b90*/  SYNCS.PHASECHK.TRANS64.TRYWAIT P0, [R2+URZ+0x28], R5 ;  /* 0x00002805020075a7 */ /* 0x0022a400080011ff */
[----:B--2---:R-:W-:Y:S05]  /*6ba0*/  @!P0 NANOSLEEP.SYNCS 0x989680 ;  /* 0x009896800000895d */ /* 0x004fea0003900000 */
[----:B------:R-:W2:Y:S02]  /*6bb0*/  @!P0 SYNCS.PHASECHK.TRANS64 P0, [R2+URZ+0x28], R5 ;  /* 0x00002805020085a7 */ /* 0x000ea400080010ff */
[----:B--2---:R-:W-:Y:S05]  /*6bc0*/  @!P0 BRA `(.L_x_97) ;  /* 0xfffffffc00f08947 */ /* 0x004fea000383ffff */
[----:B------:R-:W-:Y:S05]  /*6bd0*/  BRA `(.L_x_21) ;  /* 0xffffffa800dc7947 */ /* 0x000fea000383ffff */
.L_x_28:
[----:B-1----:R-:W-:-:S07]  /*6be0*/  MOV R2, UR17 ;  /* 0x0000001100027c02 */ /* 0x002fce0008000f00 */
.L_x_98:
[----:B-1----:R1:W2:Y:S02]  /*6bf0*/  SYNCS.PHASECHK.TRANS64.TRYWAIT P0, [R2+URZ+0x28], R5 ;  /* 0x00002805020075a7 */ /* 0x0022a400080011ff */
[----:B--2---:R-:W-:Y:S05]  /*6c00*/  @!P0 NANOSLEEP.SYNCS 0x989680 ;  /* 0x009896800000895d */ /* 0x004fea0003900000 */
[----:B------:R-:W2:Y:S02]  /*6c10*/  @!P0 SYNCS.PHASECHK.TRANS64 P0, [R2+URZ+0x28], R5 ;  /* 0x00002805020085a7 */ /* 0x000ea400080010ff */
[----:B--2---:R-:W-:Y:S05]  /*6c20*/  @!P0 BRA `(.L_x_98) ;  /* 0xfffffffc00f08947 */ /* 0x004fea000383ffff */
[----:B------:R-:W-:Y:S05]  /*6c30*/  BRA `(.L_x_27) ;  /* 0xffffffac00847947 */ /* 0x000fea000383ffff */
.L_x_32:
[----:B-1----:R1:W2:Y:S02]  /*6c40*/  SYNCS.PHASECHK.TRANS64.TRYWAIT P0, [R2+URZ+0x70], R3 ;  /* 0x00007003020075a7 */ /* 0x0022a400080011ff */
[----:B--2---:R-:W-:Y:S05]  /*6c50*/  @!P0 NANOSLEEP.SYNCS 0x989680 ;  /* 0x009896800000895d */ /* 0x004fea0003900000 */
[----:B------:R-:W2:Y:S02]  /*6c60*/  @!P0 SYNCS.PHASECHK.TRANS64 P0, [R2+URZ+0x70], R3 ;  /* 0x00007003020085a7 */ /* 0x000ea400080010ff */
[----:B--2---:R-:W-:Y:S05]  /*6c70*/  @!P0 BRA `(.L_x_32) ;  /* 0xfffffffc00f08947 */ /* 0x004fea000383ffff */
[----:B------:R-:W-:Y:S05]  /*6c80*/  BRA `(.L_x_99) ;  /* 0xffffffb000147947 */ /* 0x000fea000383ffff */
.L_x_36:
[----:B----4-:R-:W-:-:S07]  /*6c90*/  MOV R0, UR5 ;  /* 0x0000000500007c02 */ /* 0x010fce0008000f00 */
.L_x_100:
[----:B-1----:R1:W2:Y:S02]  /*6ca0*/  SYNCS.PHASECHK.TRANS64.TRYWAIT P0, [R0+URZ], R3 ;  /* 0x00000003000075a7 */ /* 0x0022a400080011ff */
[----:B--2---:R-:W-:Y:S05]  /*6cb0*/  @!P0 NANOSLEEP.SYNCS 0x989680 ;  /* 0x009896800000895d */ /* 0x004fea0003900000 */
[----:B------:R-:W2:Y:S02]  /*6cc0*/  @!P0 SYNCS.PHASECHK.TRANS64 P0, [R0+URZ], R3 ;  /* 0x00000003000085a7 */ /* 0x000ea400080010ff */
[----:B--2---:R-:W-:Y:S05]  /*6cd0*/  @!P0 BRA `(.L_x_100) ;  /* 0xfffffffc00f08947 */ /* 0x004fea000383ffff */
[----:B------:R-:W-:Y:S05]  /*6ce0*/  BRA `(.L_x_101) ;  /* 0xffffffb400847947 */ /* 0x000fea000383ffff */
.L_x_37:
[----:B----4-:R-:W-:-:S07]  /*6cf0*/  MOV R0, UR5 ;  /* 0x0000000500007c02 */ /* 0x010fce0008000f00 */
.L_x_102:
[----:B-1----:R1:W2:Y:S02]  /*6d00*/  SYNCS.PHASECHK.TRANS64.TRYWAIT P0, [R0+URZ], R3 ;  /* 0x00000003000075a7 */ /* 0x0022a400080011ff */
[----:B--2---:R-:W-:Y:S05]  /*6d10*/  @!P0 NANOSLEEP.SYNCS 0x989680 ;  /* 0x009896800000895d */ /* 0x004fea0003900000 */
[----:B------:R-:W2:Y:S02]  /*6d20*/  @!P0 SYNCS.PHASECHK.TRANS64 P0, [R0+URZ], R3 ;  /* 0x00000003000085a7 */ /* 0x000ea400080010ff */
[----:B--2---:R-:W-:Y:S05]  /*6d30*/  @!P0 BRA `(.L_x_102) ;  /* 0xfffffffc00f08947 */ /* 0x004fea000383ffff */
[----:B------:R-:W-:Y:S05]  /*6d40*/  BRA `(.L_x_103) ;  /* 0xffffffb400907947 */ /* 0x000fea000383ffff */
.L_x_38:
[----:B----4-:R-:W-:-:S07]  /*6d50*/  MOV R0, UR5 ;  /* 0x0000000500007c02 */ /* 0x010fce0008000f00 */
.L_x_104:
[----:B-1----:R1:W2:Y:S02]  /*6d60*/  SYNCS.PHASECHK.TRANS64.TRYWAIT P0, [R0+URZ], R3 ;  /* 0x00000003000075a7 */ /* 0x0022a400080011ff */
[----:B--2---:R-:W-:Y:S05]  /*6d70*/  @!P0 NANOSLEEP.SYNCS 0x989680 ;  /* 0x009896800000895d */ /* 0x004fea0003900000 */
[----:B------:R-:W2:Y:S02]  /*6d80*/  @!P0 SYNCS.PHASECHK.TRANS64 P0, [R0+URZ], R3 ;  /* 0x00000003000085a7 */ /* 0x000ea400080010ff */
[----:B--2---:R-:W-:Y:S05]  /*6d90*/  @!P0 BRA `(.L_x_104) ;  /* 0xfffffffc00f08947 */ /* 0x004fea000383ffff */
[----:B------:R-:W-:Y:S05]  /*6da0*/  BRA `(.L_x_105) ;  /* 0xffffffb4009c7947 */ /* 0x000fea000383ffff */
.L_x_39:
[----:B----4-:R-:W-:-:S07]  /*6db0*/  MOV R0, UR5 ;  /* 0x0000000500007c02 */ /* 0x010fce0008000f00 */
.L_x_106:
[----:B-1----:R1:W2:Y:S02]  /*6dc0*/  SYNCS.PHASECHK.TRANS64.TRYWAIT P0, [R0+URZ], R3 ;  /* 0x00000003000075a7 */ /* 0x0022a400080011ff */
[----:B--2---:R-:W-:Y:S05]  /*6dd0*/  @!P0 NANOSLEEP.SYNCS 0x989680 ;  /* 0x009896800000895d */ /* 0x004fea0003900000 */
[----:B------:R-:W2:Y:S02]  /*6de0*/  @!P0 SYNCS.PHASECHK.TRANS64 P0, [R0+URZ], R3 ;  /* 0x00000003000085a7 */ /* 0x000ea400080010ff */
[----:B--2---:R-:W-:Y:S05]  /*6df0*/  @!P0 BRA `(.L_x_106) ;  /* 0xfffffffc00f08947 */ /* 0x004fea000383ffff */
[----:B------:R-:W-:Y:S05]  /*6e00*/  BRA `(.L_x_107) ;  /* 0xffffffb400a87947 */ /* 0x000fea000383ffff */
.L_x_42:
[----:B-1----:R1:W2:Y:S02]  /*6e10*/  SYNCS.PHASECHK.TRANS64.TRYWAIT P0, [R0+URZ+0xd0], R5 ;  /* 0x0000d005000075a7 */ /* 0x0022a400080011ff */
[----:B--2---:R-:W-:Y:S05]  /*6e20*/  @!P0 NANOSLEEP.SYNCS 0x989680 ;  /* 0x009896800000895d */ /* 0x004fea0003900000 */
[----:B------:R-:W2:Y:S02]  /*6e30*/  @!P0 SYNCS.PHASECHK.TRANS64 P0, [R0+URZ+0xd0], R5 ;  /* 0x0000d005000085a7 */ /* 0x000ea400080010ff */
[----:B--2---:R-:W-:Y:S05]  /*6e40*/  @!P0 BRA `(.L_x_42) ;  /* 0xfffffffc00f08947 */ /* 0x004fea000383ffff */
[----:B------:R-:W-:Y:S05]  /*6e50*/  BRA `(.L_x_108) ;  /* 0xffffffb800047947 */ /* 0x000fea000383ffff */
.L_x_43:
[----:B------:R-:W-:-:S07]  /*6e60*/  MOV R0, UR5 ;  /* 0x0000000500007c02 */ /* 0x000fce0008000f00 */
.L_x_109:
[----:B-1----:R1:W2:Y:S02]  /*6e70*/  SYNCS.PHASECHK.TRANS64.TRYWAIT P0, [R0+URZ+0x80], R5 ;  /* 0x00008005000075a7 */ /* 0x0022a400080011ff */
[----:B--2---:R-:W-:Y:S05]  /*6e80*/  @!P0 NANOSLEEP.SYNCS 0x989680 ;  /* 0x009896800000895d */ /* 0x004fea0003900000 */
[----:B------:R-:W2:Y:S02]  /*6e90*/  @!P0 SYNCS.PHASECHK.TRANS64 P0, [R0+URZ+0x80], R5 ;  /* 0x00008005000085a7 */ /* 0x000ea400080010ff */
[----:B--2---:R-:W-:Y:S05]  /*6ea0*/  @!P0 BRA `(.L_x_109) ;  /* 0xfffffffc00f08947 */ /* 0x004fea000383ffff */
[----:B------:R-:W-:Y:S05]  /*6eb0*/  BRA `(.L_x_110) ;  /* 0xffffffb800147947 */ /* 0x000fea000383ffff */
.L_x_44:
[----:B-1----:R1:W2:Y:S02]  /*6ec0*/  SYNCS.PHASECHK.TRANS64.TRYWAIT P1, [R0+URZ+0x70], R5 ;  /* 0x00007005000075a7 */ /* 0x0022a400080211ff */
[----:B--2---:R-:W-:Y:S05]  /*6ed0*/  @!P1 NANOSLEEP.SYNCS 0x989680 ;  /* 0x009896800000995d */ /* 0x004fea0003900000 */
[----:B------:R-:W2:Y:S02]  /*6ee0*/  @!P1 SYNCS.PHASECHK.TRANS64 P1, [R0+URZ+0x70], R5 ;  /* 0x00007005000095a7 */ /* 0x000ea400080210ff */
[----:B--2---:R-:W-:Y:S05]  /*6ef0*/  @!P1 BRA `(.L_x_44) ;  /* 0xfffffffc00f09947 */ /* 0x004fea000383ffff */
[----:B------:R-:W-:Y:S05]  /*6f00*/  BRA `(.L_x_111) ;  /* 0xffffffb800447947 */ /* 0x000fea000383ffff */
.L_x_47:
[----:B------:R-:W-:-:S07]  /*6f10*/  MOV R0, UR5 ;  /* 0x0000000500007c02 */ /* 0x000fce0008000f00 */
.L_x_112:
[----:B-1----:R1:W2:Y:S02]  /*6f20*/  SYNCS.PHASECHK.TRANS64.TRYWAIT P0, [R0+URZ+0x80], R3 ;  /* 0x00008003000075a7 */ /* 0x0022a400080011ff */
[----:B--2---:R-:W-:Y:S05]  /*6f30*/  @!P0 NANOSLEEP.SYNCS 0x989680 ;  /* 0x009896800000895d */ /* 0x004fea0003900000 */
[----:B------:R-:W2:Y:S02]  /*6f40*/  @!P0 SYNCS.PHASECHK.TRANS64 P0, [R0+URZ+0x80], R3 ;  /* 0x00008003000085a7 */ /* 0x000ea400080010ff */
[----:B--2---:R-:W-:Y:S05]  /*6f50*/  @!P0 BRA `(.L_x_112) ;  /* 0xfffffffc00f08947 */ /* 0x004fea000383ffff */
[----:B------:R-:W-:Y:S05]  /*6f60*/  BRA `(.L_x_46) ;  /* 0xffffffb800987947 */ /* 0x000fea000383ffff */
.L_x_54:
[----:B-1----:R1:W2:Y:S02]  /*6f70*/  SYNCS.PHASECHK.TRANS64.TRYWAIT P1, [R0+URZ+0x70], R5 ;  /* 0x00007005000075a7 */ /* 0x0022a400080211ff */
[----:B--2---:R-:W-:Y:S05]  /*6f80*/  @!P1 NANOSLEEP.SYNCS 0x989680 ;  /* 0x009896800000995d */ /* 0x004fea0003900000 */
[----:B------:R-:W2:Y:S02]  /*6f90*/  @!P1 SYNCS.PHASECHK.TRANS64 P1, [R0+URZ+0x70], R5 ;  /* 0x00007005000095a7 */ /* 0x000ea400080210ff */
[----:B--2---:R-:W-:Y:S05]  /*6fa0*/  @!P1 BRA `(.L_x_54) ;  /* 0xfffffffc00f09947 */ /* 0x004fea000383ffff */
[----:B------:R-:W-:Y:S05]  /*6fb0*/  BRA `(.L_x_113) ;  /* 0xffffffc000087947 */ /* 0x000fea000383ffff */
.L_x_55:
[----:B------:R-:W-:-:S07]  /*6fc0*/  MOV R3, UR7 ;  /* 0x0000000700037c02 */ /* 0x000fce0008000f00 */
.L_x_114:
[----:B-1----:R1:W2:Y:S02]  /*6fd0*/  SYNCS.PHASECHK.TRANS64.TRYWAIT P0, [R3+URZ+0xb0], R0 ;  /* 0x0000b000030075a7 */ /* 0x0022a400080011ff */
[----:B--2---:R-:W-:Y:S05]  /*6fe0*/  @!P0 NANOSLEEP.SYNCS 0x989680 ;  /* 0x009896800000895d */ /* 0x004fea0003900000 */
[----:B------:R-:W2:Y:S02]  /*6ff0*/  @!P0 SYNCS.PHASECHK.TRANS64 P0, [R3+URZ+0xb0], R0 ;  /* 0x0000b000030085a7 */ /* 0x000ea400080010ff */
[----:B--2---:R-:W-:Y:S05]  /*7000*/  @!P0 BRA `(.L_x_114) ;  /* 0xfffffffc00f08947 */ /* 0x004fea000383ffff */
[----:B------:R-:W-:Y:S05]  /*7010*/  BRA `(.L_x_115) ;  /* 0xffffffc000407947 */ /* 0x000fea000383ffff */
.L_x_58:
[----:B------:R-:W-:Y:S07]  /*7020*/  MOV R0, UR6 ;  /* 0x0000000600007c02 */ /* 0x000fee0008000f00 */
.L_x_116:
[----:B-1----:R1:W2:Y:S02]  /*7030*/  SYNCS.PHASECHK.TRANS64.TRYWAIT P0, [R0+URZ], R3 ;  /* 0x00000003000075a7 */ /* 0x0022a400080011ff */
[----:B--2---:R-:W-:Y:S05]  /*7040*/  @!P0 NANOSLEEP.SYNCS 0x989680 ;  /* 0x009896800000895d */ /* 0x004fea0003900000 */
[----:B------:R-:W2:Y:S02]  /*7050*/  @!P0 SYNCS.PHASECHK.TRANS64 P0, [R0+URZ], R3 ;  /* 0x00000003000085a7 */ /* 0x000ea400080010ff */
[----:B--2---:R-:W-:Y:S05]  /*7060*/  @!P0 BRA `(.L_x_116) ;  /* 0xfffffffc00f08947 */ /* 0x004fea000383ffff */
[----:B------:R-:W-:Y:S05]  /*7070*/  BRA `(.L_x_57) ;  /* 0xffffffc0005c7947 */ /* 0x000fea000383ffff */
.L_x_61:
[----:B------:R-:W-:-:S07]  /*7080*/  MOV R0, UR6 ;  /* 0x0000000600007c02 */ /* 0x000fce0008000f00 */
.L_x_117:
[----:B--2---:R2:W4:Y:S02]  /*7090*/  SYNCS.PHASECHK.TRANS64.TRYWAIT P0, [R0+URZ], R3 ;  /* 0x00000003000075a7 */ /* 0x00452400080011ff */
[----:B----4-:R-:W-:Y:S05]  /*70a0*/  @!P0 NANOSLEEP.SYNCS 0x989680 ;  /* 0x009896800000895d */ /* 0x010fea0003900000 */
[----:B------:R-:W4:Y:S02]  /*70b0*/  @!P0 SYNCS.PHASECHK.TRANS64 P0, [R0+URZ], R3 ;  /* 0x00000003000085a7 */ /* 0x000f2400080010ff */
[----:B----4-:R-:W-:Y:S05]  /*70c0*/  @!P0 BRA `(.L_x_117) ;  /* 0xfffffffc00f08947 */ /* 0x010fea000383ffff */
[----:B------:R-:W-:Y:S05]  /*70d0*/  BRA `(.L_x_118) ;  /* 0xffffffc400387947 */ /* 0x000fea000383ffff */
.L_x_62:
[----:B------:R-:W-:-:S07]  /*70e0*/  MOV R0, UR6 ;  /* 0x0000000600007c02 */ /* 0x000fce0008000f00 */
.L_x_119:
[----:B-1----:R1:W2:Y:S02]  /*70f0*/  SYNCS.PHASECHK.TRANS64.TRYWAIT P0, [R0+URZ], R3 ;  /* 0x00000003000075a7 */ /* 0x0022a400080011ff */
[----:B--2---:R-:W-:Y:S05]  /*7100*/  @!P0 NANOSLEEP.SYNCS 0x989680 ;  /* 0x009896800000895d */ /* 0x004fea0003900000 */
[----:B------:R-:W2:Y:S02]  /*7110*/  @!P0 SYNCS.PHASECHK.TRANS64 P0, [R0+URZ], R3 ;  /* 0x00000003000085a7 */ /* 0x000ea400080010ff */
[----:B--2---:R-:W-:Y:S05]  /*7120*/  @!P0 BRA `(.L_x_119) ;  /* 0xfffffffc00f08947 */ /* 0x004fea000383ffff */
[----:B------:R-:W-:Y:S05]  /*7130*/  BRA `(.L_x_120) ;  /* 0xffffffc400447947 */ /* 0x000fea000383ffff */
.L_x_63:
[----:B------:R-:W-:-:S07]  /*7140*/  MOV R0, UR6 ;  /* 0x0000000600007c02 */ /* 0x000fce0008000f00 */
.L_x_121:
[----:B-1----:R1:W2:Y:S02]  /*7150*/  SYNCS.PHASECHK.TRANS64.TRYWAIT P0, [R0+URZ], R3 ;  /* 0x00000003000075a7 */ /* 0x0022a400080011ff */
[----:B--2---:R-:W-:Y:S05]  /*7160*/  @!P0 NANOSLEEP.SYNCS 0x989680 ;  /* 0x009896800000895d */ /* 0x004fea0003900000 */
[----:B------:R-:W2:Y:S02]  /*7170*/  @!P0 SYNCS.PHASECHK.TRANS64 P0, [R0+URZ], R3 ;  /* 0x00000003000085a7 */ /* 0x000ea400080010ff */
[----:B--2---:R-:W-:Y:S05]  /*7180*/  @!P0 BRA `(.L_x_121) ;  /* 0xfffffffc00f08947 */ /* 0x004fea000383ffff */
[----:B------:R-:W-:Y:S05]  /*7190*/  BRA `(.L_x_122) ;  /* 0xffffffc400507947 */ /* 0x000fea000383ffff */
.L_x_64:
[----:B------:R-:W-:-:S07]  /*71a0*/  MOV R0, UR7 ;  /* 0x0000000700007c02 */ /* 0x000fce0008000f00 */
.L_x_123:
[----:B-1----:R1:W2:Y:S02]  /*71b0*/  SYNCS.PHASECHK.TRANS64.TRYWAIT P0, [R0+URZ], R3 ;  /* 0x00000003000075a7 */ /* 0x0022a400080011ff */
[----:B--2---:R-:W-:Y:S05]  /*71c0*/  @!P0 NANOSLEEP.SYNCS 0x989680 ;  /* 0x009896800000895d */ /* 0x004fea0003900000 */
[----:B------:R-:W2:Y:S02]  /*71d0*/  @!P0 SYNCS.PHASECHK.TRANS64 P0, [R0+URZ], R3 ;  /* 0x00000003000085a7 */ /* 0x000ea400080010ff */
[----:B--2---:R-:W-:Y:S05]  /*71e0*/  @!P0 BRA `(.L_x_123) ;  /* 0xfffffffc00f08947 */ /* 0x004fea000383ffff */
[----:B------:R-:W-:Y:S05]  /*71f0*/  BRA `(.L_x_124) ;  /* 0xffffffc4005c7947 */ /* 0x000fea000383ffff */
.L_x_69:
[----:B---3--:R3:W1:Y:S02]  /*7200*/  SYNCS.PHASECHK.TRANS64.TRYWAIT P0, [R0+URZ+0x70], R3 ;  /* 0x00007003000075a7 */ /* 0x00866400080011ff */
[----:B-1----:R-:W-:Y:S05]  /*7210*/  @!P0 NANOSLEEP.SYNCS 0x989680 ;  /* 0x009896800000895d */ /* 0x002fea0003900000 */
[----:B------:R-:W1:Y:S02]  /*7220*/  @!P0 SYNCS.PHASECHK.TRANS64 P0, [R0+URZ+0x70], R3 ;  /* 0x00007003000085a7 */ /* 0x000e6400080010ff */
[----:B-1----:R-:W-:Y:S05]  /*7230*/  @!P0 BRA `(.L_x_69) ;  /* 0xfffffffc00f08947 */ /* 0x002fea000383ffff */
[----:B------:R-:W-:Y:S05]  /*7240*/  BRA `(.L_x_125) ;  /* 0xffffffc800587947 */ /* 0x000fea000383ffff */
.L_x_72:
[----:B------:R-:W-:Y:S07]  /*7250*/  MOV R0, UR6 ;  /* 0x0000000600007c02 */ /* 0x000fee0008000f00 */
.L_x_126:
[----:B-1----:R1:W3:Y:S02]  /*7260*/  SYNCS.PHASECHK.TRANS64.TRYWAIT P0, [R0+URZ+0x68], R3 ;  /* 0x00006803000075a7 */ /* 0x0022e400080011ff */
[----:B---3--:R-:W-:Y:S05]  /*7270*/  @!P0 NANOSLEEP.SYNCS 0x989680 ;  /* 0x009896800000895d */ /* 0x008fea0003900000 */
[----:B------:R-:W3:Y:S02]  /*7280*/  @!P0 SYNCS.PHASECHK.TRANS64 P0, [R0+URZ+0x68], R3 ;  /* 0x00006803000085a7 */ /* 0x000ee400080010ff */
[----:B---3--:R-:W-:Y:S05]  /*7290*/  @!P0 BRA `(.L_x_126) ;  /* 0xfffffffc00f08947 */ /* 0x008fea000383ffff */
[----:B------:R-:W-:Y:S05]  /*72a0*/  BRA `(.L_x_71) ;  /* 0xffffffcc00447947 */ /* 0x000fea000383ffff */
.L_x_75:
[----:B------:R-:W-:Y:S07]  /*72b0*/  MOV R3, UR6 ;  /* 0x0000000600037c02 */ /* 0x000fee0008000f00 */
.L_x_127:
[----:B-1----:R1:W2:Y:S02]  /*72c0*/  SYNCS.PHASECHK.TRANS64.TRYWAIT P2, [R3+URZ+0x58], R26 ;  /* 0x0000581a030075a7 */ /* 0x0022a400080411ff */
[----:B--2---:R-:W-:Y:S05]  /*72d0*/  @!P2 NANOSLEEP.SYNCS 0x989680 ;  /* 0x009896800000a95d */ /* 0x004fea0003900000 */
[----:B------:R-:W2:Y:S02]  /*72e0*/  @!P2 SYNCS.PHASECHK.TRANS64 P2, [R3+URZ+0x58], R26 ;  /* 0x0000581a0300a5a7 */ /* 0x000ea400080410ff */
[----:B--2---:R-:W-:Y:S05]  /*72f0*/  @!P2 BRA `(.L_x_127) ;  /* 0xfffffffc00f0a947 */ /* 0x004fea000383ffff */
[----:B------:R-:W-:Y:S05]  /*7300*/  BRA `(.L_x_128) ;  /* 0xffffffcc00d87947 */ /* 0x000fea000383ffff */
.L_x_78:
[----:B--2---:R2:W4:Y:S02]  /*7310*/  SYNCS.PHASECHK.TRANS64.TRYWAIT P0, [R0+URZ+0x70], R3 ;  /* 0x00007003000075a7 */ /* 0x00452400080011ff */
[----:B----4-:R-:W-:Y:S05]  /*7320*/  @!P0 NANOSLEEP.SYNCS 0x989680 ;  /* 0x009896800000895d */ /* 0x010fea0003900000 */
[----:B------:R-:W4:Y:S02]  /*7330*/  @!P0 SYNCS.PHASECHK.TRANS64 P0, [R0+URZ+0x70], R3 ;  /* 0x00007003000085a7 */ /* 0x000f2400080010ff */
[----:B----4-:R-:W-:Y:S05]  /*7340*/  @!P0 BRA `(.L_x_78) ;  /* 0xfffffffc00f08947 */ /* 0x010fea000383ffff */
[----:B------:R-:W-:Y:S05]  /*7350*/  BRA `(.L_x_129) ;  /* 0xffffffd400387947 */ /* 0x000fea000383ffff */
.L_x_89:
[----:B-1----:R-:W-:Y:S04]  /*7360*/  MOV R0, UR43 ;  /* 0x0000002b00007c02 */ /* 0x002fe80008000f00 */
[----:B------:R1:W2:Y:S03]  /*7370*/  SYNCS.PHASECHK.TRANS64.TRYWAIT P1, [R0+URZ+0x50], R3 ;  /* 0x00005003000075a7 */ /* 0x0002a600080211ff */
[----:B--2---:R-:W-:Y:S05]  /*7380*/  @!P1 NANOSLEEP.SYNCS 0x989680 ;  /* 0x009896800000995d */ /* 0x004fea0003900000 */
[----:B------:R-:W2:Y:S02]  /*7390*/  @!P1 SYNCS.PHASECHK.TRANS64 P1, [R0+URZ+0x50], R3 ;  /* 0x00005003000095a7 */ /* 0x000ea400080210ff */
[----:B--2---:R-:W-:Y:S05]  /*73a0*/  @!P1 BRA `(.L_x_89) ;  /* 0xfffffffc00ec9947 */ /* 0x004fea000383ffff */
[----:B------:R-:W-:Y:S05]  /*73b0*/  BRA `(.L_x_88) ;  /* 0xffffffe000347947 */ /* 0x000fea000383ffff */
.L_x_91:
[----:B------:R1:W1:Y:S02]  /*73c0*/  SYNCS.PHASECHK.TRANS64.TRYWAIT P1, [R148+URZ+0x90], R5 ;  /* 0x00009005940075a7 */ /* 0x00026400080211ff */
[----:B-1----:R-:W-:Y:S05]  /*73d0*/  @!P1 NANOSLEEP.SYNCS 0x989680 ;  /* 0x009896800000995d */ /* 0x002fea0003900000 */
[----:B------:R-:W1:Y:S02]  /*73e0*/  @!P1 SYNCS.PHASECHK.TRANS64 P1, [R148+URZ+0x90], R5 ;  /* 0x00009005940095a7 */ /* 0x000e6400080210ff */
[----:B-1----:R-:W-:Y:S05]  /*73f0*/  @!P1 BRA `(.L_x_91) ;  /* 0xfffffffc00f09947 */ /* 0x002fea000383ffff */
[----:B------:R-:W-:Y:S05]  /*7400*/  BRA `(.L_x_90) ;  /* 0xffffffe000787947 */ /* 0x000fea000383ffff */
        .weak           $__internal_0_$__cuda_sm10x_tcgen05_guardrail_trap_col_being_dealloced_not_returned_by_alloc
        .type           $__internal_0_$__cuda_sm10x_tcgen05_guardrail_trap_col_being_dealloced_not_returned_by_alloc,@function
        .size           $__internal_0_$__cuda_sm10x_tcgen05_guardrail_trap_col_being_dealloced_not_returned_by_alloc,($__internal_1_$__cuda_sm10x_tcgen05_guardrail_trap_phase_invalid_during_alloc - $__internal_0_$__cuda_sm10x_tcgen05_guardrail_trap_col_being_dealloced_not_returned_by_alloc)
$__internal_0_$__cuda_sm10x_tcgen05_guardrail_trap_col_being_dealloced_not_returned_by_alloc:
[----:B------:R-:W-:Y:S05]  /*7410*/  BPT.TRAP 0x1 ;  /* 0x000000040000795c */ /* 0x000fea0000300000 */
[----:B------:R-:W-:-:S04]  /*7420*/  HFMA2 R3, -RZ, RZ, 0, 0 ;  /* 0x00000000ff037431 */ /* 0x000fc800000001ff */
[----:B------:R-:W-:Y:S05]  /*7430*/  RET.REL.NODEC R2 `(_ZN7cutlass13device_kernelINS_4gemm6kernel13GemmUniversalIN4cute5tupleIJiiiiEEENS1_10collective13CollectiveMmaINS1_35MainloopSm100TmaUmmaWarpSpecializedILi5ELi2ELi4ENS5_IJNS4_1CILi1EEESB_SB_EEEEENS5_IJNSA_ILi128EEENSA_ILi64EEESE_EEEaNS5_IJlSB_lEEEaSH_NS4_8TiledMMAINS4_8MMA_AtomIJNS4_15SM100_MMA_S8_SSIaaiLi128ELi64ELNS4_4UMMA5MajorE0ELSM_0ELNSL_8SaturateE0EEEEEENS4_6LayoutISC_NS5_IJNSA_ILi0EEESR_SR_EEEEENS5_IJNS4_10UnderscoreESU_SU_EEEEENS4_13SM90_TMA_LOADENS4_14ComposedLayoutINS4_7SwizzleILi3ELi4ELi3EEENS4_18smem_ptr_flag_bitsILi8EEENSQ_INS5_IJNSA_ILi8EEESE_EEENS5_IJSE_SB_EEEEEEEvNS4_8identityESX_S17_vS18_EENS_8epilogue10collective18CollectiveEpilogueINS1A_23Sm100TmaWarpSpecializedILi1ELi1ELi64ELb0ELb0EEEJSG_NS5_IJNSQ_ISE_SB_EENSQ_ISF_SB_EEEEEaSH_aSH_NS1A_6fusion15FusionCallbacksIS1E_NS1I_17LinearCombinationIaiaiLNS_15FloatRoundStyleE2EEESG_S1H_JEEENS4_5SM1004TMEM4LOAD26SM100_TMEM_LOAD_32dp32b64xESX_NSY_INSZ_ILi2ELi4ELi3EEES12_NSQ_INS5_IJS13_SF_EEENS5_IJSF_SB_EEEEEEENS4_39AutoVectorizingCopyWithAssumedAlignmentILi128EEENS4_14SM90_TMA_STOREES1W_S1Y_S1Y_EEEvvEEEEvNT_6ParamsE) ;  /* 0xffffff8802f07950 */ /* 0x000fea0003c3ffff */
        .weak           $__internal_1_$__cuda_sm10x_tcgen05_guardrail_trap_phase_invalid_during_alloc
        .type           $__internal_1_$__cuda_sm10x_tcgen05_guardrail_trap_phase_invalid_during_alloc,@function
        .size           $__internal_1_$__cuda_sm10x_tcgen05_guardrail_trap_phase_invalid_during_alloc,($__internal_2_$__cuda_sm10x_tcgen05_guardrail_trap_unallocated_columns_being_dealloced - $__internal_1_$__cuda_sm10x_tcgen05_guardrail_trap_phase_invalid_during_alloc)
$__internal_1_$__cuda_sm10x_tcgen05_guardrail_trap_phase_invalid_during_alloc:
[----:B------:R-:W-:Y:S05]  /*7440*/  BPT.TRAP 0x1 ;  /* 0x000000040000795c */ /* 0x000fea0000300000 */
[----:B------:R-:W-:-:S04]  /*7450*/  MOV R3, 0x0 ;  /* 0x0000000000037802 */ /* 0x000fc80000000f00 */
[----:B------:R-:W-:Y:S05]  /*7460*/  RET.REL.NODEC R2 `(_ZN7cutlass13device_kernelINS_4gemm6kernel13GemmUniversalIN4cute5tupleIJiiiiEEENS1_10collective13CollectiveMmaINS1_35MainloopSm100TmaUmmaWarpSpecializedILi5ELi2ELi4ENS5_IJNS4_1CILi1EEESB_SB_EEEEENS5_IJNSA_ILi128EEENSA_ILi64EEESE_EEEaNS5_IJlSB_lEEEaSH_NS4_8TiledMMAINS4_8MMA_AtomIJNS4_15SM100_MMA_S8_SSIaaiLi128ELi64ELNS4_4UMMA5MajorE0ELSM_0ELNSL_8SaturateE0EEEEEENS4_6LayoutISC_NS5_IJNSA_ILi0EEESR_SR_EEEEENS5_IJNS4_10UnderscoreESU_SU_EEEEENS4_13SM90_TMA_LOADENS4_14ComposedLayoutINS4_7SwizzleILi3ELi4ELi3EEENS4_18smem_ptr_flag_bitsILi8EEENSQ_INS5_IJNSA_ILi8EEESE_EEENS5_IJSE_SB_EEEEEEEvNS4_8identityESX_S17_vS18_EENS_8epilogue10collective18CollectiveEpilogueINS1A_23Sm100TmaWarpSpecializedILi1ELi1ELi64ELb0ELb0EEEJSG_NS5_IJNSQ_ISE_SB_EENSQ_ISF_SB_EEEEEaSH_aSH_NS1A_6fusion15FusionCallbacksIS1E_NS1I_17LinearCombinationIaiaiLNS_15FloatRoundStyleE2EEESG_S1H_JEEENS4_5SM1004TMEM4LOAD26SM100_TMEM_LOAD_32dp32b64xESX_NSY_INSZ_ILi2ELi4ELi3EEES12_NSQ_INS5_IJS13_SF_EEENS5_IJSF_SB_EEEEEEENS4_39AutoVectorizingCopyWithAssumedAlignmentILi128EEENS4_14SM90_TMA_STOREES1W_S1Y_S1Y_EEEvvEEEEvNT_6ParamsE) ;  /* 0xffffff8802e47950 */ /* 0x000fea0003c3ffff */
        .weak           $__internal_2_$__cuda_sm10x_tcgen05_guardrail_trap_unallocated_columns_being_dealloced
        .type           $__internal_2_$__cuda_sm10x_tcgen05_guardrail_trap_unallocated_columns_being_dealloced,@function
        .size           $__internal_2_$__cuda_sm10x_tcgen05_guardrail_trap_unallocated_columns_being_dealloced,(.L_x_131 - $__internal_2_$__cuda_sm10x_tcgen05_guardrail_trap_unallocated_columns_being_dealloced)
$__internal_2_$__cuda_sm10x_tcgen05_guardrail_trap_unallocated_columns_being_dealloced:
[----:B------:R-:W-:Y:S05]  /*7470*/  BPT.TRAP 0x1 ;  /* 0x000000040000795c */ /* 0x000fea0000300000 */
[----:B------:R-:W-:-:S04]  /*7480*/  HFMA2 R3, -RZ, RZ, 0, 0 ;  /* 0x00000000ff037431 */ /* 0x000fc800000001ff */
[----:B------:R-:W-:Y:S05]  /*7490*/  RET.REL.NODEC R2 `(_ZN7cutlass13device_kernelINS_4gemm6kernel13GemmUniversalIN4cute5tupleIJiiiiEEENS1_10collective13CollectiveMmaINS1_35MainloopSm100TmaUmmaWarpSpecializedILi5ELi2ELi4ENS5_IJNS4_1CILi1EEESB_SB_EEEEENS5_IJNSA_ILi128EEENSA_ILi64EEESE_EEEaNS5_IJlSB_lEEEaSH_NS4_8TiledMMAINS4_8MMA_AtomIJNS4_15SM100_MMA_S8_SSIaaiLi128ELi64ELNS4_4UMMA5MajorE0ELSM_0ELNSL_8SaturateE0EEEEEENS4_6LayoutISC_NS5_IJNSA_ILi0EEESR_SR_EEEEENS5_IJNS4_10UnderscoreESU_SU_EEEEENS4_13SM90_TMA_LOADENS4_14ComposedLayoutINS4_7SwizzleILi3ELi4ELi3EEENS4_18smem_ptr_flag_bitsILi8EEENSQ_INS5_IJNSA_ILi8EEESE_EEENS5_IJSE_SB_EEEEEEEvNS4_8identityESX_S17_vS18_EENS_8epilogue10collective18CollectiveEpilogueINS1A_23Sm100TmaWarpSpecializedILi1ELi1ELi64ELb0ELb0EEEJSG_NS5_IJNSQ_ISE_SB_EENSQ_ISF_SB_EEEEEaSH_aSH_NS1A_6fusion15FusionCallbacksIS1E_NS1I_17LinearCombinationIaiaiLNS_15FloatRoundStyleE2EEESG_S1H_JEEENS4_5SM1004TMEM4LOAD26SM100_TMEM_LOAD_32dp32b64xESX_NSY_INSZ_ILi2ELi4ELi3EEES12_NSQ_INS5_IJS13_SF_EEENS5_IJSF_SB_EEEEEEENS4_39AutoVectorizingCopyWithAssumedAlignmentILi128EEENS4_14SM90_TMA_STOREES1W_S1Y_S1Y_EEEvvEEEEvNT_6ParamsE) ;  /* 0xffffff8802d87950 */ /* 0x000fea0003c3ffff */
.L_x_130:
[----:B------:R-:W-:-:S00]  /*74a0*/  BRA `(.L_x_130) ;  /* 0xfffffffc00fc7947 */ /* 0x000fc0000383ffff */
[----:B------:R-:W-:-:S00]  /*74b0*/  NOP ;  /* 0x0000000000007918 */ /* 0x000fc00000000000 */
        /* <DEDUP_REMOVED lines=12> */
.L_x_131:


//--------------------- .nv.global.init           --------------------------
	.section	.nv.global.init,"aw",@progbits
.nv.global.init:
	.type		$str$27,@object
	.size		$str$27,($str$28 - $str$27)
$str$27:
        /*0000*/ 	.byte	0x28, 0x61, 0x64, 0x64, 0x72, 0x65, 0x73, 0x73, 0x20, 0x26, 0x20, 0x6d, 0x61, 0x73, 0x6b, 0x29
        /*0010*/ 	.byte	0x20, 0x3d, 0x3d, 0x20, 0x30, 0x00
	.type		$str$28,@object
	.size		$str$28,($str$26 - $str$28)
$str$28:
        /*0016*/ 	.byte	0x2f, 0x74, 0x6d, 0x70, 0x2f, 0x63, 0x75, 0x74, 0x6c, 0x61, 0x73, 0x73, 0x5f, 0x73, 0x77, 0x65
        /*0026*/ 	.byte	0x65, 0x70, 0x5f, 0x73, 0x72, 0x63, 0x2f, 0x69, 0x6e, 0x63, 0x6c, 0x75, 0x64, 0x65, 0x2f, 0x63
        /*0036*/ 	.byte	0x75, 0x74, 0x65, 0x2f, 0x70, 0x6f, 0x69, 0x6e, 0x74, 0x65, 0x72, 0x5f, 0x66, 0x6c, 0x61, 0x67
        /*0046*/ 	.byte	0x67, 0x65, 0x64, 0x2e, 0x68, 0x70, 0x70, 0x00
	.type		$str$26,@object
	.size		$str$26,($str$25 - $str$26)
$str$26:
        /*004e*/ 	.byte	0x2f, 0x74, 0x6d, 0x70, 0x2f, 0x63, 0x75, 0x74, 0x6c, 0x61, 0x73, 0x73, 0x5f, 0x73, 0x77, 0x65
        /*005e*/ 	.byte	0x65, 0x70, 0x5f, 0x73, 0x72, 0x63, 0x2f, 0x69, 0x6e, 0x63, 0x6c, 0x75, 0x64, 0x65, 0x2f, 0x63
        /*006e*/ 	.byte	0x75, 0x74, 0x65, 0x2f, 0x61, 0x74, 0x6f, 0x6d, 0x2f, 0x63, 0x6f, 0x70, 0x79, 0x5f, 0x74, 0x72
        /*007e*/ 	.byte	0x61, 0x69, 0x74, 0x73, 0x5f, 0x73, 0x6d, 0x31, 0x30, 0x30, 0x2e, 0x68, 0x70, 0x70, 0x00
	.type		$str$25,@object
	.size		$str$25,(__unnamed_1 - $str$25)
$str$25:
        /*008d*/ 	.byte	0x28, 0x28, 0x75, 0x69, 0x6e, 0x74, 0x33, 0x32, 0x5f, 0x74, 0x28, 0x74, 0x68, 0x72, 0x65, 0x61
        /*009d*/ 	.byte	0x64, 0x49, 0x64, 0x78, 0x2e, 0x78, 0x29, 0x20, 0x2f, 0x20, 0x33, 0x32, 0x29, 0x20, 0x25, 0x20
        /*00ad*/ 	.byte	0x34, 0x29, 0x20, 0x3d, 0x3d, 0x20, 0x28, 0x28, 0x28, 0x74, 0x6d, 0x65, 0x6d, 0x5f, 0x61, 0x64
        /*00bd*/ 	.byte	0x64, 0x72, 0x20, 0x3e, 0x3e, 0x20, 0x31, 0x36, 0x29, 0x20, 0x2f, 0x20, 0x33, 0x32, 0x29, 0x20
        /*00cd*/ 	.byte	0x25, 0x20, 0x34, 0x29, 0x00
	.type		__unnamed_1,@object
	.size		__unnamed_1,(__unnamed_2 - __unnamed_1)
__unnamed_1:
        /*00d2*/ 	.byte	0x61, 0x75, 0x74, 0x6f, 0x20, 0x63, 0x75, 0x74, 0x65, 0x3a, 0x3a, 0x61, 0x73, 0x5f, 0x70, 0x6f
        /* <DEDUP_REMOVED lines=24> */
        /*0262*/ 	.byte	0x5d, 0x00
	.type		__unnamed_2,@object
	.size		__unnamed_2,(.L_2 - __unnamed_2)
__unnamed_2:
        /* <DEDUP_REMOVED lines=42> */
        /*0504*/ 	.byte	0x43, 0x3c, 0x30, 0x3e, 0x3e, 0x3e, 0x3e, 0x5d, 0x00
.L_2:


//--------------------- .nv.shared._ZN7cutlass13device_kernelINS_4gemm6kernel13GemmUniversalIN4cute5tupleIJiiiiEEENS1_10collective13CollectiveMmaINS1_35MainloopSm100TmaUmmaWarpSpecializedILi5ELi2ELi4ENS5_IJNS4_1CILi1EEESB_SB_EEEEENS5_IJNSA_ILi128EEENSA_ILi64EEESE_EEEaNS5_IJlSB_lEEEaSH_NS4_8TiledMMAINS4_8MMA_AtomIJNS4_15SM100_MMA_S8_SSIaaiLi128ELi64ELNS4_4UMMA5MajorE0ELSM_0ELNSL_8SaturateE0EEEEEENS4_6LayoutISC_NS5_IJNSA_ILi0EEESR_SR_EEEEENS5_IJNS4_10UnderscoreESU_SU_EEEEENS4_13SM90_TMA_LOADENS4_14ComposedLayoutINS4_7SwizzleILi3ELi4ELi3EEENS4_18smem_ptr_flag_bitsILi8EEENSQ_INS5_IJNSA_ILi8EEESE_EEENS5_IJSE_SB_EEEEEEEvNS4_8identityESX_S17_vS18_EENS_8epilogue10collective18CollectiveEpilogueINS1A_23Sm100TmaWarpSpecializedILi1ELi1ELi64ELb0ELb0EEEJSG_NS5_IJNSQ_ISE_SB_EENSQ_ISF_SB_EEEEEaSH_aSH_NS1A_6fusion15FusionCallbacksIS1E_NS1I_17LinearCombinationIaiaiLNS_15FloatRoundStyleE2EEESG_S1H_JEEENS4_5SM1004TMEM4LOAD26SM100_TMEM_LOAD_32dp32b64xESX_NSY_INSZ_ILi2ELi4ELi3EEES12_NSQ_INS5_IJS13_SF_EEENS5_IJSF_SB_EEEEEEENS4_39AutoVectorizingCopyWithAssumedAlignmentILi128EEENS4_14SM90_TMA_STOREES1W_S1Y_S1Y_EEEvvEEEEvNT_6ParamsE --------------------------
	.section	.nv.shared._ZN7cutlass13device_kernelINS_4gemm6kernel13GemmUniversalIN4cute5tupleIJiiiiEEENS1_10collective13CollectiveMmaINS1_35MainloopSm100TmaUmmaWarpSpecializedILi5ELi2ELi4ENS5_IJNS4_1CILi1EEESB_SB_EEEEENS5_IJNSA_ILi128EEENSA_ILi64EEESE_EEEaNS5_IJlSB_lEEEaSH_NS4_8TiledMMAINS4_8MMA_AtomIJNS4_15SM100_MMA_S8_SSIaaiLi128ELi64ELNS4_4UMMA5MajorE0ELSM_0ELNSL_8SaturateE0EEEEEENS4_6LayoutISC_NS5_IJNSA_ILi0EEESR_SR_EEEEENS5_IJNS4_10UnderscoreESU_SU_EEEEENS4_13SM90_TMA_LOADENS4_14ComposedLayoutINS4_7SwizzleILi3ELi4ELi3EEENS4_18smem_ptr_flag_bitsILi8EEENSQ_INS5_IJNSA_ILi8EEESE_EEENS5_IJSE_SB_EEEEEEEvNS4_8identityESX_S17_vS18_EENS_8epilogue10collective18CollectiveEpilogueINS1A_23Sm100TmaWarpSpecializedILi1ELi1ELi64ELb0ELb0EEEJSG_NS5_IJNSQ_ISE_SB_EENSQ_ISF_SB_EEEEEaSH_aSH_NS1A_6fusion15FusionCallbacksIS1E_NS1I_17LinearCombinationIaiaiLNS_15FloatRoundStyleE2EEESG_S1H_JEEENS4_5SM1004TMEM4LOAD26SM100_TMEM_LOAD_32dp32b64xESX_NSY_INSZ_ILi2ELi4ELi3EEES12_NSQ_INS5_IJS13_SF_EEENS5_IJSF_SB_EEEEEEENS4_39AutoVectorizingCopyWithAssumedAlignmentILi128EEENS4_14SM90_TMA_STOREES1W_S1Y_S1Y_EEEvvEEEEvNT_6ParamsE,"aw",@nobits
	.sectionflags	@""
	.align	16
	.zero		1024


//--------------------- .nv.shared.reserved.0     --------------------------
	.section	.nv.shared.reserved.0,"aw",@nobits
	.weak		__nv_reservedSMEM_offset_0_alias
	.size		__nv_reservedSMEM_offset_0_alias, 0, 64
	.other		__nv_reservedSMEM_offset_0_alias,@"STO_CUDA_RESERVED_SHARED STV_DEFAULT"
__nv_reservedSMEM_offset_0_alias:
	.zero		0
.nv.shared.reserved.0:
	.zero		64
	.weak		__nv_reservedSMEM_tcgen05_partition
	.type		__nv_reservedSMEM_tcgen05_partition,@object
	.size		__nv_reservedSMEM_tcgen05_partition,(.L_0 - __nv_reservedSMEM_tcgen05_partition)
__nv_reservedSMEM_tcgen05_partition:
	.zero		32
.L_0:


//--------------------- .nv.global                --------------------------
	.section	.nv.global,"aw",@nobits
.nv.global:
	.type		_ZN40_INTERNAL_a39a0f2d_4_k_cu_ebfbb6f6_151264cute1_E,@object
	.size		_ZN40_INTERNAL_a39a0f2d_4_k_cu_ebfbb6f6_151264cute1_E,(_ZN40_INTERNAL_a39a0f2d_4_k_cu_ebfbb6f6_151264cuda3std3__45__cpo6cbeginE - _ZN40_INTERNAL_a39a0f2d_4_k_cu_ebfbb6f6_151264cute1_E)
_ZN40_INTERNAL_a39a0f2d_4_k_cu_ebfbb6f6_151264cute1_E:
	.zero		1
	.type		_ZN40_INTERNAL_a39a0f2d_4_k_cu_ebfbb6f6_151264cuda3std3__45__cpo6cbeginE,@object
	.size		_ZN40_INTERNAL_a39a0f2d_4_k_cu_ebfbb6f6_151264cuda3std3__45__cpo6cbeginE,(_ZN40_INTERNAL_a39a0f2d_4_k_cu_ebfbb6f6_151264cuda3std3__48in_placeE - _ZN40_INTERNAL_a39a0f2d_4_k_cu_ebfbb6f6_151264cuda3std3__45__cpo6cbeginE)
_ZN40_INTERNAL_a39a0f2d_4_k_cu_ebfbb6f6_151264cuda3std3__45__cpo6cbeginE:
	.zero		1
	.type		_ZN40_INTERNAL_a39a0f2d_4_k_cu_ebfbb6f6_151264cuda3std3__48in_placeE,@object
	.size		_ZN40_INTERNAL_a39a0f2d_4_k_cu_ebfbb6f6_151264cuda3std3__48in_placeE,(_ZN40_INTERNAL_a39a0f2d_4_k_cu_ebfbb6f6_151264cuda3std6ranges3__45__cpo9iter_moveE - _ZN40_INTERNAL_a39a0f2d_4_k_cu_ebfbb6f6_151264cuda3std3__48in_placeE)
_ZN40_INTERNAL_a39a0f2d_4_k_cu_ebfbb6f6_151264cuda3std3__48in_placeE:
	.zero		1
	.type		_ZN40_INTERNAL_a39a0f2d_4_k_cu_ebfbb6f6_151264cuda3std6ranges3__45__cpo9iter_moveE,@object
	.size		_ZN40_INTERNAL_a39a0f2d_4_k_cu_ebfbb6f6_151264cuda3std6ranges3__45__cpo9iter_moveE,(_ZN40_INTERNAL_a39a0f2d_4_k_cu_ebfbb6f6_151264cuda3std3__45__cpo5beginE - _ZN40_INTERNAL_a39a0f2d_4_k_cu_ebfbb6f6_151264cuda3std6ranges3__45__cpo9iter_moveE)
_ZN40_INTERNAL_a39a0f2d_4_k_cu_ebfbb6f6_151264cuda3std6ranges3__45__cpo9iter_moveE:
	.zero		1
	.type		_ZN40_INTERNAL_a39a0f2d_4_k_cu_ebfbb6f6_151264cuda3std3__45__cpo5beginE,@object
	.size		_ZN40_INTERNAL_a39a0f2d_4_k_cu_ebfbb6f6_151264cuda3std3__45__cpo5beginE,(_ZN40_INTERNAL_a39a0f2d_4_k_cu_ebfbb6f6_151264cuda3std3__442_GLOBAL__N__a39a0f2d_4_k_cu_ebfbb6f6_151266ignoreE - _ZN40_INTERNAL_a39a0f2d_4_k_cu_ebfbb6f6_151264cuda3std3__45__cpo5beginE)
_ZN40_INTERNAL_a39a0f2d_4_k_cu_ebfbb6f6_151264cuda3std3__45__cpo5beginE:
	.zero		1
	.type		_ZN40_INTERNAL_a39a0f2d_4_k_cu_ebfbb6f6_151264cuda3std3__442_GLOBAL__N__a39a0f2d_4_k_cu_ebfbb6f6_151266ignoreE,@object
	.size		_ZN40_INTERNAL_a39a0f2d_4_k_cu_ebfbb6f6_151264cuda3std3__442_GLOBAL__N__a39a0f2d_4_k_cu_ebfbb6f6_151266ignoreE,(_ZN40_INTERNAL_a39a0f2d_4_k_cu_ebfbb6f6_151264cute7productE - _ZN40_INTERNAL_a39a0f2d_4_k_cu_ebfbb6f6_151264cuda3std3__442_GLOBAL__N__a39a0f2d_4_k_cu_ebfbb6f6_151266ignoreE)
_ZN40_INTERNAL_a39a0f2d_4_k_cu_ebfbb6f6_151264cuda3std3__442_GLOBAL__N__a39a0f2d_4_k_cu_ebfbb6f6_151266ignoreE:
	.zero		1
	.type		_ZN40_INTERNAL_a39a0f2d_4_k_cu_ebfbb6f6_151264cute7productE,@object
	.size		_ZN40_INTERNAL_a39a0f2d_4_k_cu_ebfbb6f6_151264cute7productE,(_ZN40_INTERNAL_a39a0f2d_4_k_cu_ebfbb6f6_151264cuda3std3__45__cpo3endE - _ZN40_INTERNAL_a39a0f2d_4_k_cu_ebfbb6f6_151264cute7productE)
_ZN40_INTERNAL_a39a0f2d_4_k_cu_ebfbb6f6_151264cute7productE:
	.zero		1
	.type		_ZN40_INTERNAL_a39a0f2d_4_k_cu_ebfbb6f6_151264cuda3std3__45__cpo3endE,@object
	.size		_ZN40_INTERNAL_a39a0f2d_4_k_cu_ebfbb6f6_151264cuda3std3__45__cpo3endE,(_ZN40_INTERNAL_a39a0f2d_4_k_cu_ebfbb6f6_151264cuda3std3__419piecewise_constructE - _ZN40_INTERNAL_a39a0f2d_4_k_cu_ebfbb6f6_151264cuda3std3__45__cpo3endE)
_ZN40_INTERNAL_a39a0f2d_4_k_cu_ebfbb6f6_151264cuda3std3__45__cpo3endE:
	.zero		1
	.type		_ZN40_INTERNAL_a39a0f2d_4_k_cu_ebfbb6f6_151264cuda3std3__419piecewise_constructE,@object
	.size		_ZN40_INTERNAL_a39a0f2d_4_k_cu_ebfbb6f6_151264cuda3std3__419piecewise_constructE,(_ZN40_INTERNAL_a39a0f2d_4_k_cu_ebfbb6f6_151264cuda3std3__45__cpo4cendE - _ZN40_INTERNAL_a39a0f2d_4_k_cu_ebfbb6f6_151264cuda3std3__419piecewise_constructE)
_ZN40_INTERNAL_a39a0f2d_4_k_cu_ebfbb6f6_151264cuda3std3__419piecewise_constructE:
	.zero		1
	.type		_ZN40_INTERNAL_a39a0f2d_4_k_cu_ebfbb6f6_151264cuda3std3__45__cpo4cendE,@object
	.size		_ZN40_INTERNAL_a39a0f2d_4_k_cu_ebfbb6f6_151264cuda3std3__45__cpo4cendE,(_ZN40_INTERNAL_a39a0f2d_4_k_cu_ebfbb6f6_151264cuda3std6ranges3__45__cpo4swapE - _ZN40_INTERNAL_a39a0f2d_4_k_cu_ebfbb6f6_151264cuda3std3__45__cpo4cendE)
_ZN40_INTERNAL_a39a0f2d_4_k_cu_ebfbb6f6_151264cuda3std3__45__cpo4cendE:
	.zero		1
	.type		_ZN40_INTERNAL_a39a0f2d_4_k_cu_ebfbb6f6_151264cuda3std6ranges3__45__cpo4swapE,@object
	.size		_ZN40_INTERNAL_a39a0f2d_4_k_cu_ebfbb6f6_151264cuda3std6ranges3__45__cpo4swapE,(.L_10 - _ZN40_INTERNAL_a39a0f2d_4_k_cu_ebfbb6f6_151264cuda3std6ranges3__45__cpo4swapE)
_ZN40_INTERNAL_a39a0f2d_4_k_cu_ebfbb6f6_151264cuda3std6ranges3__45__cpo4swapE:
	.zero		1
.L_10:


//--------------------- .nv.constant0._ZN7cutlass13device_kernelINS_4gemm6kernel13GemmUniversalIN4cute5tupleIJiiiiEEENS1_10collective13CollectiveMmaINS1_35MainloopSm100TmaUmmaWarpSpecializedILi5ELi2ELi4ENS5_IJNS4_1CILi1EEESB_SB_EEEEENS5_IJNSA_ILi128EEENSA_ILi64EEESE_EEEaNS5_IJlSB_lEEEaSH_NS4_8TiledMMAINS4_8MMA_AtomIJNS4_15SM100_MMA_S8_SSIaaiLi128ELi64ELNS4_4UMMA5MajorE0ELSM_0ELNSL_8SaturateE0EEEEEENS4_6LayoutISC_NS5_IJNSA_ILi0EEESR_SR_EEEEENS5_IJNS4_10UnderscoreESU_SU_EEEEENS4_13SM90_TMA_LOADENS4_14ComposedLayoutINS4_7SwizzleILi3ELi4ELi3EEENS4_18smem_ptr_flag_bitsILi8EEENSQ_INS5_IJNSA_ILi8EEESE_EEENS5_IJSE_SB_EEEEEEEvNS4_8identityESX_S17_vS18_EENS_8epilogue10collective18CollectiveEpilogueINS1A_23Sm100TmaWarpSpecializedILi1ELi1ELi64ELb0ELb0EEEJSG_NS5_IJNSQ_ISE_SB_EENSQ_ISF_SB_EEEEEaSH_aSH_NS1A_6fusion15FusionCallbacksIS1E_NS1I_17LinearCombinationIaiaiLNS_15FloatRoundStyleE2EEESG_S1H_JEEENS4_5SM1004TMEM4LOAD26SM100_TMEM_LOAD_32dp32b64xESX_NSY_INSZ_ILi2ELi4ELi3EEES12_NSQ_INS5_IJS13_SF_EEENS5_IJSF_SB_EEEEEEENS4_39AutoVectorizingCopyWithAssumedAlignmentILi128EEENS4_14SM90_TMA_STOREES1W_S1Y_S1Y_EEEvvEEEEvNT_6ParamsE --------------------------
	.section	.nv.constant0._ZN7cutlass13device_kernelINS_4gemm6kernel13GemmUniversalIN4cute5tupleIJiiiiEEENS1_10collective13CollectiveMmaINS1_35MainloopSm100TmaUmmaWarpSpecializedILi5ELi2ELi4ENS5_IJNS4_1CILi1EEESB_SB_EEEEENS5_IJNSA_ILi128EEENSA_ILi64EEESE_EEEaNS5_IJlSB_lEEEaSH_NS4_8TiledMMAINS4_8MMA_AtomIJNS4_15SM100_MMA_S8_SSIaaiLi128ELi64ELNS4_4UMMA5MajorE0ELSM_0ELNSL_8SaturateE0EEEEEENS4_6LayoutISC_NS5_IJNSA_ILi0EEESR_SR_EEEEENS5_IJNS4_10UnderscoreESU_SU_EEEEENS4_13SM90_TMA_LOADENS4_14ComposedLayoutINS4_7SwizzleILi3ELi4ELi3EEENS4_18smem_ptr_flag_bitsILi8EEENSQ_INS5_IJNSA_ILi8EEESE_EEENS5_IJSE_SB_EEEEEEEvNS4_8identityESX_S17_vS18_EENS_8epilogue10collective18CollectiveEpilogueINS1A_23Sm100TmaWarpSpecializedILi1ELi1ELi64ELb0ELb0EEEJSG_NS5_IJNSQ_ISE_SB_EENSQ_ISF_SB_EEEEEaSH_aSH_NS1A_6fusion15FusionCallbacksIS1E_NS1I_17LinearCombinationIaiaiLNS_15FloatRoundStyleE2EEESG_S1H_JEEENS4_5SM1004TMEM4LOAD26SM100_TMEM_LOAD_32dp32b64xESX_NSY_INSZ_ILi2ELi4ELi3EEES12_NSQ_INS5_IJS13_SF_EEENS5_IJSF_SB_EEEEEEENS4_39AutoVectorizingCopyWithAssumedAlignmentILi128EEENS4_14SM90_TMA_STOREES1W_S1Y_S1Y_EEEvvEEEEvNT_6ParamsE,"a",@progbits
	.sectionflags	@""
	.align	4
.nv.constant0._ZN7cutlass13device_kernelINS_4gemm6kernel13GemmUniversalIN4cute5tupleIJiiiiEEENS1_10collective13CollectiveMmaINS1_35MainloopSm100TmaUmmaWarpSpecializedILi5ELi2ELi4ENS5_IJNS4_1CILi1EEESB_SB_EEEEENS5_IJNSA_ILi128EEENSA_ILi64EEESE_EEEaNS5_IJlSB_lEEEaSH_NS4_8TiledMMAINS4_8MMA_AtomIJNS4_15SM100_MMA_S8_SSIaaiLi128ELi64ELNS4_4UMMA5MajorE0ELSM_0ELNSL_8SaturateE0EEEEEENS4_6LayoutISC_NS5_IJNSA_ILi0EEESR_SR_EEEEENS5_IJNS4_10UnderscoreESU_SU_EEEEENS4_13SM90_TMA_LOADENS4_14ComposedLayoutINS4_7SwizzleILi3ELi4ELi3EEENS4_18smem_ptr_flag_bitsILi8EEENSQ_INS5_IJNSA_ILi8EEESE_EEENS5_IJSE_SB_EEEEEEEvNS4_8identityESX_S17_vS18_EENS_8epilogue10collective18CollectiveEpilogueINS1A_23Sm100TmaWarpSpecializedILi1ELi1ELi64ELb0ELb0EEEJSG_NS5_IJNSQ_ISE_SB_EENSQ_ISF_SB_EEEEEaSH_aSH_NS1A_6fusion15FusionCallbacksIS1E_NS1I_17LinearCombinationIaiaiLNS_15FloatRoundStyleE2EEESG_S1H_JEEENS4_5SM1004TMEM4LOAD26SM100_TMEM_LOAD_32dp32b64xESX_NSY_INSZ_ILi2ELi4ELi3EEES12_NSQ_INS5_IJS13_SF_EEENS5_IJSF_SB_EEEEEEENS4_39AutoVectorizingCopyWithAssumedAlignmentILi128EEENS4_14SM90_TMA_STOREES1W_S1Y_S1Y_EEEvvEEEEvNT_6ParamsE:
	.zero		2944


//--------------------- SYMBOLS --------------------------

	.type		.nv.reservedSmem.offset0,@object
	.size		.nv.reservedSmem.offset0,0x4
	.type		.nv.reservedSmem.cap,@object
	.size		.nv.reservedSmem.cap,0x4
	.type		__assertfail,@function
